def attn_fwd(
    Q,
    K,
    V,
    Out,
    Lse,
    sm_scale,
    stride_qz,
    stride_qh,
    stride_qm,
    stride_qk,
    stride_kz,
    stride_kh,
    stride_kn,
    stride_kk,
    stride_vz,
    stride_vh,
    stride_vn,
    stride_vk,
    stride_oz,
    stride_oh,
    stride_om,
    stride_ok,
    seqlen_q,
    seqlen_k,
    BLOCK_M: tl.constexpr,
    BLOCK_N: tl.constexpr,
    HEAD_DIM: tl.constexpr,
    CAUSAL: tl.constexpr,
):
    start_m = tl.program_id(0)
    off_hz = tl.program_id(1)
    q_off = off_hz * stride_qh
    k_off = off_hz * stride_kh
    v_off = off_hz * stride_vh
    offs_m = start_m * BLOCK_M + tl.arange(0, BLOCK_M)
    offs_d = tl.arange(0, HEAD_DIM)
    offs_n = tl.arange(0, BLOCK_N)
    q_ptrs = Q + q_off + offs_m[:, None] * stride_qm + offs_d[None, :] * stride_qk
    k_ptrs = K + k_off + offs_d[:, None] * stride_kk + offs_n[None, :] * stride_kn
    v_ptrs = V + v_off + offs_n[:, None] * stride_vn + offs_d[None, :] * stride_vk
    m_i = tl.full([BLOCK_M], float("-inf"), dtype=tl.float32)
    l_i = tl.zeros([BLOCK_M], dtype=tl.float32) + 1.0
    acc = tl.zeros([BLOCK_M, HEAD_DIM], dtype=tl.float32)
    q = tl.load(q_ptrs)
    acc, l_i, m_i = _attn_fwd_inner(
        acc,
        l_i,
        m_i,
        q,
        k_ptrs,
        v_ptrs,
        sm_scale,
        stride_kn,
        stride_vn,
        start_m,
        seqlen_k,
        BLOCK_M,
        BLOCK_N,
        HEAD_DIM,
        CAUSAL,
    )
    acc = acc / l_i[:, None]
    lse = m_i + tl.math.log2(l_i) / 1.4426950408889634
    o_ptrs = (
        Out
        + off_hz * stride_oh
        + offs_m[:, None] * stride_om
        + offs_d[None, :] * stride_ok
    )
    tl.store(o_ptrs, acc.to(Out.dtype.element_ty))
    tl.store(Lse + off_hz * seqlen_q + offs_m, lse)

# config = {"BLOCK_M": 256, "BLOCK_N": 64, "HEAD_DIM": 16, "arch": "sm_100", "causal": true, "dtype": "bf16", "num_stages": 2, "num_warps": 16}
# arch = sm_100


// ===== COMPILED SASS (sm_100a) =====

	.target	sm_100a

	.elftype	@"ET_EXEC"


//--------------------- .note.nv.tkinfo           --------------------------
	.section	.note.nv.tkinfo,"",@"SHT_NOTE"
	.sectionflags	@"SHF_NOTE_NV_TKINFO"
	.tkinfo
        /*0018*/ 	.word	0x00000081
        /*0030*/ 	.string	""
        /*0030*/ 	.string	"ptxas-blackwell"
        /*0030*/ 	.string	"Cuda compilation tools, release 12.9, V12.9.86"
        /*0030*/ 	.string	"Build cuda_12.9.r12.9/compiler.36037853_0"
        /*0030*/ 	.string	"-v  -suppress-debug-info  -lineinfo  -arch sm_100a "



//--------------------- .note.nv.cuver            --------------------------
	.section	.note.nv.cuver,"",@"SHT_NOTE"
	.sectionflags	@"SHF_NOTE_NV_CUVER"
        /*0018*/ 	.short	0x0001
        /*001a*/ 	.short	0x0064
        /*001c*/ 	.short	0x0001
        /*001e*/ 	.short	0x0000
        /*0020*/ 	.short	0x0001
        /*0022*/ 	.short	0x0000


//--------------------- .nv.info                  --------------------------
	.section	.nv.info,"",@"SHT_CUDA_INFO"
	.align	4


	//----- nvinfo : EIATTR_REGCOUNT
	.align		4
        /*0000*/ 	.byte	0x04, 0x2f
        /*0002*/ 	.short	(.L_2 - .L_1)
	.align		4
.L_1:
        /*0004*/ 	.word	index@(attn_fwd)
        /*0008*/ 	.word	0x00000059


	//----- nvinfo : EIATTR_FRAME_SIZE
	.align		4
.L_2:
        /*000c*/ 	.byte	0x04, 0x11
        /*000e*/ 	.short	(.L_4 - .L_3)
	.align		4
.L_3:
        /*0010*/ 	.word	index@(attn_fwd)
        /*0014*/ 	.word	0x00000000


	//----- nvinfo : EIATTR_MIN_STACK_SIZE
	.align		4
.L_4:
        /*0018*/ 	.byte	0x04, 0x12
        /*001a*/ 	.short	(.L_6 - .L_5)
	.align		4
.L_5:
        /*001c*/ 	.word	index@(attn_fwd)
        /*0020*/ 	.word	0x00000000
.L_6:


//--------------------- .nv.info.attn_fwd         --------------------------
	.section	.nv.info.attn_fwd,"",@"SHT_CUDA_INFO"
	.sectionflags	@""
	.align	4


	//----- nvinfo : EIATTR_CUDA_API_VERSION
	.align		4
        /*0000*/ 	.byte	0x04, 0x37
        /*0002*/ 	.short	(.L_8 - .L_7)
.L_7:
        /*0004*/ 	.word	0x00000081


	//----- nvinfo : EIATTR_KPARAM_INFO
	.align		4
.L_8:
        /*0008*/ 	.byte	0x04, 0x17
        /*000a*/ 	.short	(.L_10 - .L_9)
.L_9:
        /*000c*/ 	.word	0x00000000
        /*0010*/ 	.short	0x0019
        /*0012*/ 	.short	0x0080
        /*0014*/ 	.byte	0x00, 0xf4, 0x21, 0x00


	//----- nvinfo : EIATTR_KPARAM_INFO
	.align		4
.L_10:
        /*0018*/ 	.byte	0x04, 0x17
        /*001a*/ 	.short	(.L_12 - .L_11)
.L_11:
        /*001c*/ 	.word	0x00000000
        /*0020*/ 	.short	0x0018
        /*0022*/ 	.short	0x0078
        /*0024*/ 	.byte	0x00, 0xf4, 0x21, 0x00


	//----- nvinfo : EIATTR_KPARAM_INFO
	.align		4
.L_12:
        /*0028*/ 	.byte	0x04, 0x17
        /*002a*/ 	.short	(.L_14 - .L_13)
.L_13:
        /*002c*/ 	.word	0x00000000
        /*0030*/ 	.short	0x0017
        /*0032*/ 	.short	0x0070
        /*0034*/ 	.byte	0x00, 0xf0, 0x11, 0x00


	//----- nvinfo : EIATTR_KPARAM_INFO
	.align		4
.L_14:
        /*0038*/ 	.byte	0x04, 0x17
        /*003a*/ 	.short	(.L_16 - .L_15)
.L_15:
        /*003c*/ 	.word	0x00000000
        /*0040*/ 	.short	0x0016
        /*0042*/ 	.short	0x006c
        /*0044*/ 	.byte	0x00, 0xf0, 0x11, 0x00


	//----- nvinfo : EIATTR_KPARAM_INFO
	.align		4
.L_16:
        /*0048*/ 	.byte	0x04, 0x17
        /*004a*/ 	.short	(.L_18 - .L_17)
.L_17:
        /*004c*/ 	.word	0x00000000
        /*0050*/ 	.short	0x0015
        /*0052*/ 	.short	0x0068
        /*0054*/ 	.byte	0x00, 0xf0, 0x11, 0x00


	//----- nvinfo : EIATTR_KPARAM_INFO
	.align		4
.L_18:
        /*0058*/ 	.byte	0x04, 0x17
        /*005a*/ 	.short	(.L_20 - .L_19)
.L_19:
        /*005c*/ 	.word	0x00000000
        /*0060*/ 	.short	0x0014
        /*0062*/ 	.short	0x0064
        /*0064*/ 	.byte	0x00, 0xf0, 0x11, 0x00


	//----- nvinfo : EIATTR_KPARAM_INFO
	.align		4
.L_20:
        /*0068*/ 	.byte	0x04, 0x17
        /*006a*/ 	.short	(.L_22 - .L_21)
.L_21:
        /*006c*/ 	.word	0x00000000
        /*0070*/ 	.short	0x0013
        /*0072*/ 	.short	0x0060
        /*0074*/ 	.byte	0x00, 0xf0, 0x11, 0x00


	//----- nvinfo : EIATTR_KPARAM_INFO
	.align		4
.L_22:
        /*0078*/ 	.byte	0x04, 0x17
        /*007a*/ 	.short	(.L_24 - .L_23)
.L_23:
        /*007c*/ 	.word	0x00000000
        /*0080*/ 	.short	0x0012
        /*0082*/ 	.short	0x005c
        /*0084*/ 	.byte	0x00, 0xf0, 0x11, 0x00


	//----- nvinfo : EIATTR_KPARAM_INFO
	.align		4
.L_24:
        /*0088*/ 	.byte	0x04, 0x17
        /*008a*/ 	.short	(.L_26 - .L_25)
.L_25:
        /*008c*/ 	.word	0x00000000
        /*0090*/ 	.short	0x0011
        /*0092*/ 	.short	0x0058
        /*0094*/ 	.byte	0x00, 0xf0, 0x11, 0x00


	//----- nvinfo : EIATTR_KPARAM_INFO
	.align		4
.L_26:
        /*0098*/ 	.byte	0x04, 0x17
        /*009a*/ 	.short	(.L_28 - .L_27)
.L_27:
        /*009c*/ 	.word	0x00000000
        /*00a0*/ 	.short	0x0010
        /*00a2*/ 	.short	0x0054
        /*00a4*/ 	.byte	0x00, 0xf0, 0x11, 0x00


	//----- nvinfo : EIATTR_KPARAM_INFO
	.align		4
.L_28:
        /*00a8*/ 	.byte	0x04, 0x17
        /*00aa*/ 	.short	(.L_30 - .L_29)
.L_29:
        /*00ac*/ 	.word	0x00000000
        /*00b0*/ 	.short	0x000f
        /*00b2*/ 	.short	0x0050
        /*00b4*/ 	.byte	0x00, 0xf0, 0x11, 0x00


	//----- nvinfo : EIATTR_KPARAM_INFO
	.align		4
.L_30:
        /*00b8*/ 	.byte	0x04, 0x17
        /*00ba*/ 	.short	(.L_32 - .L_31)
.L_31:
        /*00bc*/ 	.word	0x00000000
        /*00c0*/ 	.short	0x000e
        /*00c2*/ 	.short	0x004c
        /*00c4*/ 	.byte	0x00, 0xf0, 0x11, 0x00


	//----- nvinfo : EIATTR_KPARAM_INFO
	.align		4
.L_32:
        /*00c8*/ 	.byte	0x04, 0x17
        /*00ca*/ 	.short	(.L_34 - .L_33)
.L_33:
        /*00cc*/ 	.word	0x00000000
        /*00d0*/ 	.short	0x000d
        /*00d2*/ 	.short	0x0048
        /*00d4*/ 	.byte	0x00, 0xf0, 0x11, 0x00


	//----- nvinfo : EIATTR_KPARAM_INFO
	.align		4
.L_34:
        /*00d8*/ 	.byte	0x04, 0x17
        /*00da*/ 	.short	(.L_36 - .L_35)
.L_35:
        /*00dc*/ 	.word	0x00000000
        /*00e0*/ 	.short	0x000c
        /*00e2*/ 	.short	0x0044
        /*00e4*/ 	.byte	0x00, 0xf0, 0x11, 0x00


	//----- nvinfo : EIATTR_KPARAM_INFO
	.align		4
.L_36:
        /*00e8*/ 	.byte	0x04, 0x17
        /*00ea*/ 	.short	(.L_38 - .L_37)
.L_37:
        /*00ec*/ 	.word	0x00000000
        /*00f0*/ 	.short	0x000b
        /*00f2*/ 	.short	0x0040
        /*00f4*/ 	.byte	0x00, 0xf0, 0x11, 0x00


	//----- nvinfo : EIATTR_KPARAM_INFO
	.align		4
.L_38:
        /*00f8*/ 	.byte	0x04, 0x17
        /*00fa*/ 	.short	(.L_40 - .L_39)
.L_39:
        /*00fc*/ 	.word	0x00000000
        /*0100*/ 	.short	0x000a
        /*0102*/ 	.short	0x003c
        /*0104*/ 	.byte	0x00, 0xf0, 0x11, 0x00


	//----- nvinfo : EIATTR_KPARAM_INFO
	.align		4
.L_40:
        /*0108*/ 	.byte	0x04, 0x17
        /*010a*/ 	.short	(.L_42 - .L_41)
.L_41:
        /*010c*/ 	.word	0x00000000
        /*0110*/ 	.short	0x0009
        /*0112*/ 	.short	0x0038
        /*0114*/ 	.byte	0x00, 0xf0, 0x11, 0x00


	//----- nvinfo : EIATTR_KPARAM_INFO
	.align		4
.L_42:
        /*0118*/ 	.byte	0x04, 0x17
        /*011a*/ 	.short	(.L_44 - .L_43)
.L_43:
        /*011c*/ 	.word	0x00000000
        /*0120*/ 	.short	0x0008
        /*0122*/ 	.short	0x0034
        /*0124*/ 	.byte	0x00, 0xf0, 0x11, 0x00


	//----- nvinfo : EIATTR_KPARAM_INFO
	.align		4
.L_44:
        /*0128*/ 	.byte	0x04, 0x17
        /*012a*/ 	.short	(.L_46 - .L_45)
.L_45:
        /*012c*/ 	.word	0x00000000
        /*0130*/ 	.short	0x0007
        /*0132*/ 	.short	0x0030
        /*0134*/ 	.byte	0x00, 0xf0, 0x11, 0x00


	//----- nvinfo : EIATTR_KPARAM_INFO
	.align		4
.L_46:
        /*0138*/ 	.byte	0x04, 0x17
        /*013a*/ 	.short	(.L_48 - .L_47)
.L_47:
        /*013c*/ 	.word	0x00000000
        /*0140*/ 	.short	0x0006
        /*0142*/ 	.short	0x002c
        /*0144*/ 	.byte	0x00, 0xf0, 0x11, 0x00


	//----- nvinfo : EIATTR_KPARAM_INFO
	.align		4
.L_48:
        /*0148*/ 	.byte	0x04, 0x17
        /*014a*/ 	.short	(.L_50 - .L_49)
.L_49:
        /*014c*/ 	.word	0x00000000
        /*0150*/ 	.short	0x0005
        /*0152*/ 	.short	0x0028
        /*0154*/ 	.byte	0x00, 0xf0, 0x11, 0x00


	//----- nvinfo : EIATTR_KPARAM_INFO
	.align		4
.L_50:
        /*0158*/ 	.byte	0x04, 0x17
        /*015a*/ 	.short	(.L_52 - .L_51)
.L_51:
        /*015c*/ 	.word	0x00000000
        /*0160*/ 	.short	0x0004
        /*0162*/ 	.short	0x0020
        /*0164*/ 	.byte	0x00, 0xf4, 0x21, 0x00


	//----- nvinfo : EIATTR_KPARAM_INFO
	.align		4
.L_52:
        /*0168*/ 	.byte	0x04, 0x17
        /*016a*/ 	.short	(.L_54 - .L_53)
.L_53:
        /*016c*/ 	.word	0x00000000
        /*0170*/ 	.short	0x0003
        /*0172*/ 	.short	0x0018
        /*0174*/ 	.byte	0x00, 0xf4, 0x21, 0x00


	//----- nvinfo : EIATTR_KPARAM_INFO
	.align		4
.L_54:
        /*0178*/ 	.byte	0x04, 0x17
        /*017a*/ 	.short	(.L_56 - .L_55)
.L_55:
        /*017c*/ 	.word	0x00000000
        /*0180*/ 	.short	0x0002
        /*0182*/ 	.short	0x0010
        /*0184*/ 	.byte	0x00, 0xf4, 0x21, 0x00


	//----- nvinfo : EIATTR_KPARAM_INFO
	.align		4
.L_56:
        /*0188*/ 	.byte	0x04, 0x17
        /*018a*/ 	.short	(.L_58 - .L_57)
.L_57:
        /*018c*/ 	.word	0x00000000
        /*0190*/ 	.short	0x0001
        /*0192*/ 	.short	0x0008
        /*0194*/ 	.byte	0x00, 0xf4, 0x21, 0x00


	//----- nvinfo : EIATTR_KPARAM_INFO
	.align		4
.L_58:
        /*0198*/ 	.byte	0x04, 0x17
        /*019a*/ 	.short	(.L_60 - .L_59)
.L_59:
        /*019c*/ 	.word	0x00000000
        /*01a0*/ 	.short	0x0000
        /*01a2*/ 	.short	0x0000
        /*01a4*/ 	.byte	0x00, 0xf4, 0x21, 0x00


	//----- nvinfo : EIATTR_SPARSE_MMA_MASK
	.align		4
.L_60:
        /*01a8*/ 	.byte	0x03, 0x50
        /*01aa*/ 	.short	0x0000


	//----- nvinfo : EIATTR_MAXREG_COUNT
	.align		4
        /*01ac*/ 	.byte	0x03, 0x1b
        /*01ae*/ 	.short	0x0080


	//----- nvinfo : EIATTR_NUM_BARRIERS
	.align		4
        /*01b0*/ 	.byte	0x02, 0x4c
        /*01b2*/ 	.byte	0x01
	.zero		1


	//----- nvinfo : EIATTR_COOP_GROUP_MASK_REGIDS
	.align		4
        /*01b4*/ 	.byte	0x04, 0x29
        /*01b6*/ 	.short	(.L_62 - .L_61)


	//   ....[0]....
.L_61:
        /*01b8*/ 	.word	0xffffffff


	//   ....[1]....
        /*01bc*/ 	.word	0xffffffff


	//   ....[2]....
        /*01c0*/ 	.word	0xffffffff


	//   ....[3]....
        /*01c4*/ 	.word	0xffffffff


	//   ....[4]....
        /*01c8*/ 	.word	0xffffffff


	//   ....[5]....
        /*01cc*/ 	.word	0xffffffff


	//   ....[6]....
        /*01d0*/ 	.word	0xffffffff


	//   ....[7]....
        /*01d4*/ 	.word	0xffffffff


	//----- nvinfo : EIATTR_COOP_GROUP_INSTR_OFFSETS
	.align		4
.L_62:
        /*01d8*/ 	.byte	0x04, 0x28
        /*01da*/ 	.short	(.L_64 - .L_63)


	//   ....[0]....
.L_63:
        /*01dc*/ 	.word	0x00001600


	//   ....[1]....
        /*01e0*/ 	.word	0x000016c0


	//   ....[2]....
        /*01e4*/ 	.word	0x00001ae0


	//   ....[3]....
        /*01e8*/ 	.word	0x00001b20


	//   ....[4]....
        /*01ec*/ 	.word	0x00001c20


	//   ....[5]....
        /*01f0*/ 	.word	0x00001c40


	//   ....[6]....
        /*01f4*/ 	.word	0x00002210


	//   ....[7]....
        /*01f8*/ 	.word	0x00002250


	//----- nvinfo : EIATTR_VRC_CTA_INIT_COUNT
	.align		4
.L_64:
        /*01fc*/ 	.byte	0x02, 0x4a
	.zero		1
	.zero		1


	//----- nvinfo : EIATTR_EXIT_INSTR_OFFSETS
	.align		4
        /*0200*/ 	.byte	0x04, 0x1c
        /*0202*/ 	.short	(.L_66 - .L_65)


	//   ....[0]....
.L_65:
        /*0204*/ 	.word	0x00002e00


	//   ....[1]....
        /*0208*/ 	.word	0x00002e30


	//----- nvinfo : EIATTR_REQNTID
	.align		4
.L_66:
        /*020c*/ 	.byte	0x04, 0x10
        /*020e*/ 	.short	(.L_68 - .L_67)
.L_67:
        /*0210*/ 	.word	0x00000200
        /*0214*/ 	.word	0x00000001
        /*0218*/ 	.word	0x00000001


	//----- nvinfo : EIATTR_CBANK_PARAM_SIZE
	.align		4
.L_68:
        /*021c*/ 	.byte	0x03, 0x19
        /*021e*/ 	.short	0x0088


	//----- nvinfo : EIATTR_PARAM_CBANK
	.align		4
        /*0220*/ 	.byte	0x04, 0x0a
        /*0222*/ 	.short	(.L_70 - .L_69)
	.align		4
.L_69:
        /*0224*/ 	.word	index@(.nv.constant0.attn_fwd)
        /*0228*/ 	.short	0x0380
        /*022a*/ 	.short	0x0088


	//----- nvinfo : EIATTR_SW_WAR
	.align		4
.L_70:
        /*022c*/ 	.byte	0x04, 0x36
        /*022e*/ 	.short	(.L_72 - .L_71)
.L_71:
        /*0230*/ 	.word	0x00000008
.L_72:


//--------------------- .nv.compat                --------------------------
	.section	.nv.compat,"",@"SHT_CUDA_COMPAT_INFO"
	.align	4
        /*0000*/ 	.byte	0x02, 0x02, 0x01, 0x00, 0x02, 0x05, 0x05, 0x00, 0x02, 0x03, 0x00, 0x00, 0x02, 0x06, 0x01, 0x00


//--------------------- .nv.callgraph             --------------------------
	.section	.nv.callgraph,"",@"SHT_CUDA_CALLGRAPH"
	.align	4
	.sectionentsize	8
	.align		4
        /*0000*/ 	.word	0x00000000
	.align		4
        /*0004*/ 	.word	0xffffffff
	.align		4
        /*0008*/ 	.word	0x00000000
	.align		4
        /*000c*/ 	.word	0xfffffffe
	.align		4
        /*0010*/ 	.word	0x00000000
	.align		4
        /*0014*/ 	.word	0xfffffffd
	.align		4
        /*0018*/ 	.word	0x00000000
	.align		4
        /*001c*/ 	.word	0xfffffffc


//--------------------- .nv.constant4             --------------------------
	.section	.nv.constant4,"a",@progbits
	.align	8
	.align		8
.nv.constant4:
        /*0000*/ 	.dword	_$_str


//--------------------- .text.attn_fwd            --------------------------
	.section	.text.attn_fwd,"ax",@progbits
	.align	128
        .global         attn_fwd
        .type           attn_fwd,@function
        .size           attn_fwd,(.L_x_3 - attn_fwd)
        .other          attn_fwd,@"STO_CUDA_ENTRY STV_DEFAULT"
attn_fwd:
.text.attn_fwd:
[----:B------:R-:W0:Y:S01]  /*0000*/  LDC R1, c[0x0][0x37c] ;  /* 0x0000df00ff017b82 */ /* 0x000e220000000800 */
[----:B------:R-:W1:Y:S07]  /*0010*/  S2R R21, SR_CTAID.X ;  /* 0x0000000000157919 */ /* 0x000e6e0000002500 */
[----:B------:R-:W2:Y:S01]  /*0020*/  S2UR UR7, SR_CTAID.Y ;  /* 0x00000000000779c3 */ /* 0x000ea20000002600 */
[----:B------:R-:W2:Y:S01]  /*0030*/  LDCU.64 UR4, c[0x0][0x3b0] ;  /* 0x00007600ff0477ac */ /* 0x000ea20008000a00 */
[----:B------:R-:W1:Y:S01]  /*0040*/  S2R R0, SR_TID.X ;  /* 0x0000000000007919 */ /* 0x000e620000002100 */
[----:B------:R-:W3:Y:S05]  /*0050*/  LDCU.64 UR10, c[0x0][0x358] ;  /* 0x00006b00ff0a77ac */ /* 0x000eea0008000a00 */
[----:B------:R-:W4:Y:S08]  /*0060*/  LDC R24, c[0x0][0x3b8] ;  /* 0x0000ee00ff187b82 */ /* 0x000f300000000800 */
[----:B------:R-:W5:Y:S01]  /*0070*/  LDC.64 R8, c[0x0][0x380] ;  /* 0x0000e000ff087b82 */ /* 0x000f620000000a00 */
[----:B--2---:R-:W-:-:S04]  /*0080*/  UIMAD UR4, UR7, UR4, URZ ;  /* 0x00000004070472a4 */ /* 0x004fc8000f8e02ff */
[----:B------:R-:W-:Y:S01]  /*0090*/  USHF.L.U32 UR6, UR4, 0x1, URZ ;  /* 0x0000000104067899 */ /* 0x000fe200080006ff */
[----:B-1----:R-:W-:Y:S02]  /*00a0*/  PRMT R2, R0, 0x6540, R21 ;  /* 0x0000654000027816 */ /* 0x002fe40000000015 */
[----:B------:R-:W-:-:S03]  /*00b0*/  SHF.R.U32.HI R3, RZ, 0x8, R0 ;  /* 0x00000008ff037819 */ /* 0x000fc60000011600 */
[----:B------:R-:W-:Y:S01]  /*00c0*/  IMAD R4, R2, UR5, RZ ;  /* 0x0000000502047c24 */ /* 0x000fe2000f8e02ff */
[----:B------:R-:W-:Y:S01]  /*00d0*/  SGXT.U32 R3, R3, 0x1 ;  /* 0x000000010303781a */ /* 0x000fe20000000000 */
[----:B------:R-:W-:Y:S02]  /*00e0*/  UIMAD.WIDE UR4, UR4, 0x2, URZ ;  /* 0x00000002040478a5 */ /* 0x000fe4000f8e02ff */
[C---:B------:R-:W-:Y:S02]  /*00f0*/  IMAD.SHL.U32 R5, R4.reuse, 0x2, RZ ;  /* 0x0000000204057824 */ /* 0x040fe400078e00ff */
[----:B----4-:R-:W-:Y:S02]  /*0100*/  IMAD R7, R3, R24, RZ ;  /* 0x0000001803077224 */ /* 0x010fe400078e02ff */
[----:B------:R-:W-:Y:S01]  /*0110*/  IMAD.HI R4, R4, 0x2, RZ ;  /* 0x0000000204047827 */ /* 0x000fe200078e02ff */
[----:B-----5:R-:W-:-:S03]  /*0120*/  IADD3 R20, P0, P1, R5, UR6, R8 ;  /* 0x0000000605147c10 */ /* 0x020fc6000f91e008 */
[----:B------:R-:W-:Y:S01]  /*0130*/  IMAD R8, R24, 0x2, R7 ;  /* 0x0000000218087824 */ /* 0x000fe200078e0207 */
[----:B------:R-:W-:Y:S02]  /*0140*/  IADD3.X R22, PT, PT, R4, UR5, R9, P0, P1 ;  /* 0x0000000504167c10 */ /* 0x000fe400087e2409 */
[CC--:B------:R-:W-:Y:S01]  /*0150*/  LEA R4, P0, R7.reuse, R20.reuse, 0x1 ;  /* 0x0000001407047211 */ /* 0x0c0fe200078008ff */
[----:B------:R-:W-:Y:S01]  /*0160*/  IMAD R9, R24, 0x2, R8 ;  /* 0x0000000218097824 */ /* 0x000fe200078e0208 */
[----:B------:R-:W-:Y:S02]  /*0170*/  LEA R6, P1, R8, R20, 0x1 ;  /* 0x0000001408067211 */ /* 0x000fe400078208ff */
[-C--:B------:R-:W-:Y:S01]  /*0180*/  LEA.HI.X.SX32 R5, R7, R22.reuse, 0x1, P0 ;  /* 0x0000001607057211 */ /* 0x080fe200000f0eff */
[----:B------:R-:W-:Y:S01]  /*0190*/  IMAD R11, R24, 0x2, R9 ;  /* 0x00000002180b7824 */ /* 0x000fe200078e0209 */
[----:B------:R-:W-:Y:S02]  /*01a0*/  LEA.HI.X.SX32 R7, R8, R22, 0x1, P1 ;  /* 0x0000001608077211 */ /* 0x000fe400008f0eff */
[C---:B------:R-:W-:Y:S01]  /*01b0*/  LEA R8, P0, R9.reuse, R20, 0x1 ;  /* 0x0000001409087211 */ /* 0x040fe200078008ff */
[C---:B------:R-:W-:Y:S01]  /*01c0*/  IMAD R10, R24.reuse, 0x2, R11 ;  /* 0x00000002180a7824 */ /* 0x040fe200078e020b */
[----:B---3--:R1:W2:Y:S02]  /*01d0*/  LDG.E.U16 R18, desc[UR10][R4.64] ;  /* 0x0000000a04127981 */ /* 0x0082a4000c1e1500 */
[----:B------:R-:W-:Y:S01]  /*01e0*/  LEA.HI.X.SX32 R9, R9, R22, 0x1, P0 ;  /* 0x0000001609097211 */ /* 0x000fe200000f0eff */
[----:B------:R-:W-:Y:S01]  /*01f0*/  IMAD R15, R24, 0x2, R10 ;  /* 0x00000002180f7824 */ /* 0x000fe200078e020a */
[-C--:B------:R-:W-:Y:S01]  /*0200*/  LEA R12, P0, R10, R20.reuse, 0x1 ;  /* 0x000000140a0c7211 */ /* 0x080fe200078008ff */
[----:B------:R3:W4:Y:S02]  /*0210*/  LDG.E.U16 R19, desc[UR10][R6.64] ;  /* 0x0000000a06137981 */ /* 0x000724000c1e1500 */
[----:B------:R-:W-:Y:S01]  /*0220*/  IMAD R17, R24, 0x2, R15 ;  /* 0x0000000218117824 */ /* 0x000fe200078e020f */
[C---:B------:R-:W-:Y:S01]  /*0230*/  LEA R14, P1, R15.reuse, R20, 0x1 ;  /* 0x000000140f0e7211 */ /* 0x040fe200078208ff */
[----:B------:R5:W4:Y:S01]  /*0240*/  LDG.E.U16 R9, desc[UR10][R8.64] ;  /* 0x0000000a08097981 */ /* 0x000b22000c1e1500 */
[-C--:B------:R-:W-:Y:S01]  /*0250*/  LEA.HI.X.SX32 R13, R10, R22.reuse, 0x1, P0 ;  /* 0x000000160a0d7211 */ /* 0x080fe200000f0eff */
[----:B-1----:R-:W-:Y:S01]  /*0260*/  IMAD R5, R24, 0x2, R17 ;  /* 0x0000000218057824 */ /* 0x002fe200078e0211 */
[----:B------:R-:W-:-:S02]  /*0270*/  LEA.HI.X.SX32 R15, R15, R22, 0x1, P1 ;  /* 0x000000160f0f7211 */ /* 0x000fc400008f0eff */
[-C--:B------:R-:W-:Y:S02]  /*0280*/  LEA R16, P2, R17, R20.reuse, 0x1 ;  /* 0x0000001411107211 */ /* 0x080fe400078408ff */
[-C--:B------:R-:W-:Y:S01]  /*0290*/  LEA R4, P1, R5, R20.reuse, 0x1 ;  /* 0x0000001405047211 */ /* 0x080fe200078208ff */
[----:B------:R-:W4:Y:S01]  /*02a0*/  LDG.E.U16 R13, desc[UR10][R12.64] ;  /* 0x0000000a0c0d7981 */ /* 0x000f22000c1e1500 */
[----:B------:R-:W-:Y:S02]  /*02b0*/  LEA R10, P0, R11, R20, 0x1 ;  /* 0x000000140b0a7211 */ /* 0x000fe400078008ff */
[-C--:B------:R-:W-:Y:S01]  /*02c0*/  LEA.HI.X.SX32 R17, R17, R22.reuse, 0x1, P2 ;  /* 0x0000001611117211 */ /* 0x080fe200010f0eff */
[----:B------:R-:W4:Y:S01]  /*02d0*/  LDG.E.U16 R14, desc[UR10][R14.64] ;  /* 0x0000000a0e0e7981 */ /* 0x000f22000c1e1500 */
[-C--:B------:R-:W-:Y:S02]  /*02e0*/  LEA.HI.X.SX32 R5, R5, R22.reuse, 0x1, P1 ;  /* 0x0000001605057211 */ /* 0x080fe400008f0eff */
[----:B------:R-:W-:Y:S01]  /*02f0*/  LEA.HI.X.SX32 R11, R11, R22, 0x1, P0 ;  /* 0x000000160b0b7211 */ /* 0x000fe200000f0eff */
[----:B------:R-:W4:Y:S04]  /*0300*/  LDG.E.U16 R16, desc[UR10][R16.64] ;  /* 0x0000000a10107981 */ /* 0x000f28000c1e1500 */
[----:B------:R-:W4:Y:S04]  /*0310*/  LDG.E.U16 R10, desc[UR10][R10.64] ;  /* 0x0000000a0a0a7981 */ /* 0x000f28000c1e1500 */
[----:B------:R1:W4:Y:S01]  /*0320*/  LDG.E.U16 R5, desc[UR10][R4.64] ;  /* 0x0000000a04057981 */ /* 0x000322000c1e1500 */
[----:B------:R-:W0:Y:S01]  /*0330*/  S2UR UR6, SR_CgaCtaId ;  /* 0x00000000000679c3 */ /* 0x000e220000008800 */
[----:B---3--:R-:W-:Y:S01]  /*0340*/  LOP3.LUT R6, R0, 0xff, RZ, 0xc0, !PT ;  /* 0x000000ff00067812 */ /* 0x008fe200078ec0ff */
[----:B-----5:R-:W-:Y:S01]  /*0350*/  IMAD.SHL.U32 R8, R21, 0x100, RZ ;  /* 0x0000010015087824 */ /* 0x020fe200078e00ff */
[----:B------:R-:W-:Y:S01]  /*0360*/  SHF.R.S32.HI R7, RZ, 0x8, R0 ;  /* 0x00000008ff077819 */ /* 0x000fe20000011400 */
[----:B------:R-:W-:-:S02]  /*0370*/  UMOV UR4, 0x400 ;  /* 0x0000040000047882 */ /* 0x000fc40000000000 */
[----:B------:R-:W-:Y:S01]  /*0380*/  IMAD.SHL.U32 R6, R6, 0x2, RZ ;  /* 0x0000000206067824 */ /* 0x000fe200078e00ff */
[----:B------:R-:W-:Y:S01]  /*0390*/  SGXT R7, R7, 0x1 ;  /* 0x000000010707781a */ /* 0x000fe20000000200 */
[----:B-1----:R-:W-:-:S03]  /*03a0*/  VIADD R4, R8, 0x100 ;  /* 0x0000010008047836 */ /* 0x002fc60000000000 */
[----:B------:R-:W-:Y:S02]  /*03b0*/  LOP3.LUT R6, R6, 0x210, R7, 0x78, !PT ;  /* 0x0000021006067812 */ /* 0x000fe400078e7807 */
[----:B------:R-:W-:Y:S02]  /*03c0*/  ISETP.GE.AND P0, PT, R4, 0x1, PT ;  /* 0x000000010400780c */ /* 0x000fe40003f06270 */
[C---:B------:R-:W-:Y:S02]  /*03d0*/  LOP3.LUT R7, R6.reuse, 0x20, RZ, 0x3c, !PT ;  /* 0x0000002006077812 */ /* 0x040fe400078e3cff */
[C---:B------:R-:W-:Y:S01]  /*03e0*/  LOP3.LUT R15, R6.reuse, 0x40, RZ, 0x3c, !PT ;  /* 0x00000040060f7812 */ /* 0x040fe200078e3cff */
[----:B0-----:R-:W-:Y:S01]  /*03f0*/  ULEA UR6, UR6, UR4, 0x18 ;  /* 0x0000000406067291 */ /* 0x001fe2000f8ec0ff */
[----:B------:R-:W-:Y:S01]  /*0400*/  LOP3.LUT R17, R6, 0x60, RZ, 0x3c, !PT ;  /* 0x0000006006117812 */ /* 0x000fe200078e3cff */
[----:B------:R-:W-:Y:S01]  /*0410*/  IMAD.MOV.U32 R12, RZ, RZ, 0x3f800000 ;  /* 0x3f800000ff0c7424 */ /* 0x000fe200078e00ff */
[----:B------:R-:W-:Y:S01]  /*0420*/  MOV R49, 0xff800000 ;  /* 0xff80000000317802 */ /* 0x000fe20000000f00 */
[----:B------:R-:W-:Y:S01]  /*0430*/  IMAD.MOV.U32 R11, RZ, RZ, 0x3f800000 ;  /* 0x3f800000ff0b7424 */ /* 0x000fe200078e00ff */
[----:B------:R-:W-:Y:S01]  /*0440*/  CS2R R28, SRZ ;  /* 0x00000000001c7805 */ /* 0x000fe2000001ff00 */
[----:B------:R-:W-:Y:S01]  /*0450*/  IMAD.MOV.U32 R44, RZ, RZ, -0x800000 ;  /* 0xff800000ff2c7424 */ /* 0x000fe200078e00ff */
[----:B------:R-:W-:-:S02]  /*0460*/  CS2R R30, SRZ ;  /* 0x00000000001e7805 */ /* 0x000fc4000001ff00 */
[----:B------:R-:W-:Y:S02]  /*0470*/  CS2R R24, SRZ ;  /* 0x0000000000187805 */ /* 0x000fe4000001ff00 */
[----:B------:R-:W-:Y:S01]  /*0480*/  CS2R R26, SRZ ;  /* 0x00000000001a7805 */ /* 0x000fe2000001ff00 */
[----:B--2---:R-:W-:Y:S04]  /*0490*/  STS.U16 [R6+UR6], R18 ;  /* 0x0000001206007988 */ /* 0x004fe80008000406 */
[----:B----4-:R0:W-:Y:S04]  /*04a0*/  STS.U16 [R6+UR6+0x1000], R13 ;  /* 0x0010000d06007988 */ /* 0x0101e80008000406 */
[----:B------:R-:W-:Y:S04]  /*04b0*/  STS.U16 [R7+UR6+0x400], R19 ;  /* 0x0004001307007988 */ /* 0x000fe80008000406 */
[----:B------:R1:W-:Y:S04]  /*04c0*/  STS.U16 [R7+UR6+0x1400], R14 ;  /* 0x0014000e07007988 */ /* 0x0003e80008000406 */
[----:B------:R-:W-:Y:S04]  /*04d0*/  STS.U16 [R15+UR6+0x800], R9 ;  /* 0x000800090f007988 */ /* 0x000fe80008000406 */
[----:B------:R-:W-:Y:S01]  /*04e0*/  STS.U16 [R15+UR6+0x1800], R16 ;  /* 0x001800100f007988 */ /* 0x000fe20008000406 */
[----:B0-----:R-:W-:-:S03]  /*04f0*/  IMAD.SHL.U32 R6, R0, 0x2, RZ ;  /* 0x0000000200067824 */ /* 0x001fc600078e00ff */
[----:B------:R-:W-:Y:S01]  /*0500*/  STS.U16 [R17+UR6+0xc00], R10 ;  /* 0x000c000a11007988 */ /* 0x000fe20008000406 */
[----:B-1----:R-:W-:-:S03]  /*0510*/  LOP3.LUT R7, R0, 0x7, RZ, 0xc0, !PT ;  /* 0x0000000700077812 */ /* 0x002fc600078ec0ff */
[----:B------:R0:W-:Y:S02]  /*0520*/  STS.U16 [R17+UR6+0x1c00], R5 ;  /* 0x001c000511007988 */ /* 0x0001e40008000406 */
[----:B0-----:R-:W-:Y:S01]  /*0530*/  LOP3.LUT R5, R0, 0x1ff, RZ, 0xc0, !PT ;  /* 0x000001ff00057812 */ /* 0x001fe200078ec0ff */
[----:B------:R-:W-:Y:S06]  /*0540*/  @!P0 BRA `(.L_x_0) ;  /* 0x0000001c00708947 */ /* 0x000fec0003800000 */
[----:B------:R-:W0:Y:S01]  /*0550*/  LDC.64 R20, c[0x0][0x3c0] ;  /* 0x0000f000ff147b82 */ /* 0x000e220000000a00 */
[----:B------:R-:W1:Y:S01]  /*0560*/  LDCU UR4, c[0x0][0x3c8] ;  /* 0x00007900ff0477ac */ /* 0x000e620008000800 */
[C---:B------:R-:W-:Y:S01]  /*0570*/  LOP3.LUT R10, R0.reuse, 0x1e0, RZ, 0xc0, !PT ;  /* 0x000001e0000a7812 */ /* 0x040fe200078ec0ff */
[----:B------:R-:W-:Y:S01]  /*0580*/  IMAD.SHL.U32 R12, R5, 0x2, RZ ;  /* 0x00000002050c7824 */ /* 0x000fe200078e00ff */
[----:B------:R-:W-:Y:S01]  /*0590*/  SHF.R.U32.HI R13, RZ, 0x2, R0 ;  /* 0x00000002ff0d7819 */ /* 0x000fe20000011600 */
[----:B------:R-:W2:Y:S01]  /*05a0*/  LDCU.64 UR8, c[0x0][0x388] ;  /* 0x00007100ff0877ac */ /* 0x000ea20008000a00 */
[----:B------:R-:W-:Y:S01]  /*05b0*/  LOP3.LUT R9, R0, 0x1c0, RZ, 0xc0, !PT ;  /* 0x000001c000097812 */ /* 0x000fe200078ec0ff */
[----:B------:R-:W-:Y:S01]  /*05c0*/  IMAD.MOV.U32 R74, RZ, RZ, -0x800000 ;  /* 0xff800000ff4a7424 */ /* 0x000fe200078e00ff */
[----:B------:R-:W3:Y:S01]  /*05d0*/  LDC.64 R22, c[0x0][0x3d0] ;  /* 0x0000f400ff167b82 */ /* 0x000ee20000000a00 */
[----:B------:R-:W-:Y:S01]  /*05e0*/  SHF.R.U32.HI R11, RZ, 0x1, R10 ;  /* 0x00000001ff0b7819 */ /* 0x000fe2000001160a */
[----:B------:R-:W4:Y:S01]  /*05f0*/  LDCU.64 UR12, c[0x0][0x390] ;  /* 0x00007200ff0c77ac */ /* 0x000f220008000a00 */
[----:B------:R-:W-:Y:S01]  /*0600*/  SGXT.U32 R10, R13, 0x3 ;  /* 0x000000030d0a781a */ /* 0x000fe20000000000 */
[----:B------:R-:W-:Y:S01]  /*0610*/  IMAD.SHL.U32 R13, R7, 0x10, RZ ;  /* 0x00000010070d7824 */ /* 0x000fe200078e00ff */
[----:B------:R-:W-:Y:S01]  /*0620*/  SHF.R.U32.HI R9, RZ, 0x2, R9 ;  /* 0x00000002ff097819 */ /* 0x000fe20000011609 */
[----:B------:R-:W-:Y:S01]  /*0630*/  IMAD.MOV.U32 R75, RZ, RZ, -0x800000 ;  /* 0xff800000ff4b7424 */ /* 0x000fe200078e00ff */
[----:B------:R-:W-:Y:S01]  /*0640*/  LOP3.LUT R8, R8, R11, R10, 0xfe, !PT ;  /* 0x0000000b08087212 */ /* 0x000fe200078efe0a */
[----:B------:R-:W5:Y:S01]  /*0650*/  LDC R25, c[0x0][0x3d8] ;  /* 0x0000f600ff197b82 */ /* 0x000f620000000800 */
[----:B------:R-:W-:-:S02]  /*0660*/  LOP3.LUT R9, R12, R9, RZ, 0x3c, !PT ;  /* 0x000000090c097212 */ /* 0x000fc400078e3cff */
[----:B------:R-:W-:Y:S02]  /*0670*/  CS2R R28, SRZ ;  /* 0x00000000001c7805 */ /* 0x000fe4000001ff00 */
[C---:B------:R-:W-:Y:S02]  /*0680*/  LOP3.LUT R10, R0.reuse, 0xf, RZ, 0xc0, !PT ;  /* 0x0000000f000a7812 */ /* 0x040fe400078ec0ff */
[----:B------:R-:W-:Y:S02]  /*0690*/  CS2R R30, SRZ ;  /* 0x00000000001e7805 */ /* 0x000fe4000001ff00 */
[C---:B------:R-:W-:Y:S02]  /*06a0*/  LOP3.LUT R12, R0.reuse, 0x3f, RZ, 0xc0, !PT ;  /* 0x0000003f000c7812 */ /* 0x040fe400078ec0ff */
[----:B------:R-:W-:Y:S02]  /*06b0*/  CS2R R26, SRZ ;  /* 0x00000000001a7805 */ /* 0x000fe4000001ff00 */
[----:B------:R-:W-:Y:S01]  /*06c0*/  LOP3.LUT R18, R0, 0x10, RZ, 0xc0, !PT ;  /* 0x0000001000127812 */ /* 0x000fe200078ec0ff */
[----:B-1----:R-:W-:Y:S01]  /*06d0*/  IMAD R11, R10, UR4, RZ ;  /* 0x000000040a0b7c24 */ /* 0x002fe2000f8e02ff */
[----:B------:R-:W-:Y:S01]  /*06e0*/  LEA R15, R7, UR6, 0x9 ;  /* 0x00000006070f7c11 */ /* 0x000fe2000f8e48ff */
[----:B0-----:R-:W-:Y:S01]  /*06f0*/  IMAD R20, R20, UR7, RZ ;  /* 0x0000000714147c24 */ /* 0x001fe2000f8e02ff */
[--C-:B------:R-:W-:Y:S01]  /*0700*/  SHF.R.S32.HI R19, RZ, 0x2, R0.reuse ;  /* 0x00000002ff137819 */ /* 0x100fe20000011400 */
[----:B------:R-:W-:Y:S01]  /*0710*/  UMOV UR4, URZ ;  /* 0x000000ff00047c82 */ /* 0x000fe20008000000 */
[----:B------:R-:W-:Y:S01]  /*0720*/  LEA R14, R18, R15, 0x8 ;  /* 0x0000000f120e7211 */ /* 0x000fe200078e40ff */
[----:B------:R-:W-:Y:S01]  /*0730*/  IMAD.SHL.U32 R15, R11, 0x2, RZ ;  /* 0x000000020b0f7824 */ /* 0x000fe200078e00ff */
[----:B------:R-:W-:Y:S01]  /*0740*/  LOP3.LUT R13, R13, 0x1e0, R0, 0x78, !PT ;  /* 0x000001e00d0d7812 */ /* 0x000fe200078e7800 */
[----:B---3--:R-:W-:Y:S01]  /*0750*/  IMAD R22, R22, UR7, RZ ;  /* 0x0000000716167c24 */ /* 0x008fe2000f8e02ff */
[----:B------:R-:W-:Y:S01]  /*0760*/  LEA R18, R18, UR6, 0x4 ;  /* 0x0000000612127c11 */ /* 0x000fe2000f8e20ff */
[----:B------:R-:W-:Y:S01]  /*0770*/  IMAD R16, R12, R23, RZ ;  /* 0x000000170c107224 */ /* 0x000fe200078e02ff */
[----:B------:R-:W-:Y:S01]  /*0780*/  LOP3.LUT R13, R13, 0x10, R6, 0x78, !PT ;  /* 0x000000100d0d7812 */ /* 0x000fe200078e7806 */
[----:B------:R-:W-:Y:S01]  /*0790*/  IMAD.SHL.U32 R10, R20, 0x2, RZ ;  /* 0x00000002140a7824 */ /* 0x000fe200078e00ff */
[----:B------:R-:W-:Y:S01]  /*07a0*/  UMOV UR5, URZ ;  /* 0x000000ff00057c82 */ /* 0x000fe20008000000 */
[----:B------:R-:W-:-:S02]  /*07b0*/  IMAD.SHL.U32 R12, R22, 0x2, RZ ;  /* 0x00000002160c7824 */ /* 0x000fc400078e00ff */
[----:B------:R-:W-:Y:S01]  /*07c0*/  IMAD.SHL.U32 R17, R16, 0x2, RZ ;  /* 0x0000000210117824 */ /* 0x000fe200078e00ff */
[----:B--2---:R-:W-:Y:S01]  /*07d0*/  IADD3 R69, P0, P1, R15, UR8, R10 ;  /* 0x000000080f457c10 */ /* 0x004fe2000f91e00a */
[----:B------:R-:W-:Y:S01]  /*07e0*/  IMAD.HI R11, R11, 0x2, RZ ;  /* 0x000000020b0b7827 */ /* 0x000fe200078e02ff */
[----:B------:R-:W-:Y:S01]  /*07f0*/  SGXT R10, R19, 0x1 ;  /* 0x00000001130a781a */ /* 0x000fe20000000200 */
[----:B------:R-:W0:Y:S01]  /*0800*/  LDCU UR8, c[0x0][0x3a8] ;  /* 0x00007500ff0877ac */ /* 0x000e220008000800 */
[----:B----4-:R-:W-:Y:S01]  /*0810*/  IADD3 R66, P2, P3, R17, UR12, R12 ;  /* 0x0000000c11427c10 */ /* 0x010fe2000fb5e00c */
[----:B------:R-:W-:Y:S01]  /*0820*/  IMAD.HI R20, R20, 0x2, RZ ;  /* 0x0000000214147827 */ /* 0x000fe200078e02ff */
[----:B------:R-:W-:Y:S02]  /*0830*/  SHF.R.U32.HI R17, RZ, 0x6, R0 ;  /* 0x00000006ff117819 */ /* 0x000fe40000011600 */
[----:B------:R-:W-:Y:S01]  /*0840*/  LOP3.LUT R15, R10, 0x90, RZ, 0xc0, !PT ;  /* 0x000000900a0f7812 */ /* 0x000fe200078ec0ff */
[----:B------:R-:W-:Y:S01]  /*0850*/  IMAD.HI R22, R22, 0x2, RZ ;  /* 0x0000000216167827 */ /* 0x000fe200078e02ff */
[----:B------:R-:W-:-:S02]  /*0860*/  SGXT.U32 R10, R17, 0x3 ;  /* 0x00000003110a781a */ /* 0x000fc40000000000 */
[----:B------:R-:W-:Y:S01]  /*0870*/  SHF.R.U32.HI R12, RZ, 0x4, R0 ;  /* 0x00000004ff0c7819 */ /* 0x000fe20000011600 */
[----:B------:R-:W-:Y:S01]  /*0880*/  IMAD.HI R17, R16, 0x2, RZ ;  /* 0x0000000210117827 */ /* 0x000fe200078e02ff */
[----:B------:R-:W-:Y:S02]  /*0890*/  IADD3.X R19, PT, PT, R11, UR9, R20, P0, P1 ;  /* 0x000000090b137c10 */ /* 0x000fe400087e2414 */
[----:B------:R-:W-:Y:S01]  /*08a0*/  SGXT.U32 R12, R12, 0x5 ;  /* 0x000000050c0c781a */ /* 0x000fe20000000000 */
[----:B-----5:R-:W-:Y:S01]  /*08b0*/  IMAD R16, R10, R25, RZ ;  /* 0x000000190a107224 */ /* 0x020fe200078e02ff */
[----:B------:R-:W-:Y:S01]  /*08c0*/  IADD3.X R17, PT, PT, R17, UR13, R22, P2, P3 ;  /* 0x0000000d11117c10 */ /* 0x000fe200097e6416 */
[----:B------:R-:W-:Y:S01]  /*08d0*/  IMAD.IADD R13, R13, 0x1, R14 ;  /* 0x000000010d0d7824 */ /* 0x000fe200078e020e */
[----:B------:R-:W-:Y:S01]  /*08e0*/  LOP3.LUT R14, R0, 0x3, RZ, 0xc0, !PT ;  /* 0x00000003000e7812 */ /* 0x000fe200078ec0ff */
[----:B------:R-:W-:Y:S01]  /*08f0*/  IMAD R12, R12, R21, RZ ;  /* 0x000000150c0c7224 */ /* 0x000fe200078e02ff */
[----:B------:R-:W-:-:S02]  /*0900*/  LEA R11, R25, R16, 0x3 ;  /* 0x00000010190b7211 */ /* 0x000fc400078e18ff */
[----:B------:R-:W-:Y:S02]  /*0910*/  CS2R R24, SRZ ;  /* 0x0000000000187805 */ /* 0x000fe4000001ff00 */
[-C--:B------:R-:W-:Y:S01]  /*0920*/  LEA R64, P2, R16, R66.reuse, 0x1 ;  /* 0x0000004210407211 */ /* 0x080fe200078408ff */
[----:B------:R-:W-:Y:S01]  /*0930*/  IMAD R15, R14, 0x20, R15 ;  /* 0x000000200e0f7824 */ /* 0x000fe200078e020f */
[----:B------:R-:W-:Y:S01]  /*0940*/  LEA R66, P3, R11, R66, 0x1 ;  /* 0x000000420b427211 */ /* 0x000fe200078608ff */
[----:B------:R-:W-:Y:S01]  /*0950*/  IMAD R10, R21, 0x20, R12 ;  /* 0x00000020150a7824 */ /* 0x000fe200078e020c */
[-C--:B------:R-:W-:Y:S02]  /*0960*/  LEA.HI.X.SX32 R65, R16, R17.reuse, 0x1, P2 ;  /* 0x0000001110417211 */ /* 0x080fe400010f0eff */
[----:B------:R-:W-:Y:S02]  /*0970*/  SHF.R.S32.HI R16, RZ, 0x6, R0 ;  /* 0x00000006ff107819 */ /* 0x000fe40000011400 */
[----:B------:R-:W-:Y:S01]  /*0980*/  LEA.HI.X.SX32 R67, R11, R17, 0x1, P3 ;  /* 0x000000110b437211 */ /* 0x000fe200018f0eff */
[----:B------:R-:W-:Y:S01]  /*0990*/  IMAD R17, R7, 0x90, RZ ;  /* 0x0000009007117824 */ /* 0x000fe200078e02ff */
[----:B------:R-:W-:Y:S01]  /*09a0*/  SGXT R16, R16, 0x1 ;  /* 0x000000011010781a */ /* 0x000fe20000000200 */
[----:B------:R-:W-:Y:S01]  /*09b0*/  IMAD.MOV.U32 R11, RZ, RZ, 0x3f800000 ;  /* 0x3f800000ff0b7424 */ /* 0x000fe200078e00ff */
[----:B------:R-:W-:-:S02]  /*09c0*/  LOP3.LUT R15, R15, 0x10, R6, 0x78, !PT ;  /* 0x000000100f0f7812 */ /* 0x000fc400078e7806 */
[-C--:B------:R-:W-:Y:S02]  /*09d0*/  LEA R70, P0, R12, R69.reuse, 0x1 ;  /* 0x000000450c467211 */ /* 0x080fe400078008ff */
[----:B------:R-:W-:Y:S01]  /*09e0*/  LEA R68, P1, R10, R69, 0x1 ;  /* 0x000000450a447211 */ /* 0x000fe200078208ff */
[----:B------:R-:W-:Y:S01]  /*09f0*/  IMAD.IADD R15, R15, 0x1, R18 ;  /* 0x000000010f0f7824 */ /* 0x000fe200078e0212 */
[----:B------:R-:W-:Y:S01]  /*0a00*/  LOP3.LUT R17, R17, 0x30, R6, 0x78, !PT ;  /* 0x0000003011117812 */ /* 0x000fe200078e7806 */
[----:B------:R-:W-:Y:S01]  /*0a10*/  IMAD.MOV.U32 R18, RZ, RZ, RZ ;  /* 0x000000ffff127224 */ /* 0x000fe200078e00ff */
[----:B------:R-:W-:Y:S02]  /*0a20*/  LOP3.LUT R33, R16, 0x90, RZ, 0xc0, !PT ;  /* 0x0000009010217812 */ /* 0x000fe400078ec0ff */
[-C--:B------:R-:W-:Y:S01]  /*0a30*/  LEA.HI.X.SX32 R71, R12, R19.reuse, 0x1, P0 ;  /* 0x000000130c477211 */ /* 0x080fe200000f0eff */
[----:B------:R-:W-:Y:S01]  /*0a40*/  IMAD.MOV.U32 R12, RZ, RZ, 0x3f800000 ;  /* 0x3f800000ff0c7424 */ /* 0x000fe200078e00ff */
[----:B------:R-:W-:Y:S01]  /*0a50*/  LEA.HI.X.SX32 R69, R10, R19, 0x1, P1 ;  /* 0x000000130a457211 */ /* 0x000fe200008f0eff */
[----:B------:R-:W-:Y:S01]  /*0a60*/  IMAD.MOV.U32 R10, RZ, RZ, RZ ;  /* 0x000000ffff0a7224 */ /* 0x000fe200078e00ff */
[----:B------:R-:W-:-:S02]  /*0a70*/  LOP3.LUT R19, R17, 0x40, RZ, 0x3c, !PT ;  /* 0x0000004011137812 */ /* 0x000fc400078e3cff */
[----:B------:R-:W-:Y:S02]  /*0a80*/  LOP3.LUT R20, R33, 0x37e, R6, 0x78, !PT ;  /* 0x0000037e21147812 */ /* 0x000fe400078e7806 */
[----:B0-----:R-:W-:-:S07]  /*0a90*/  LOP3.LUT R16, R8, 0x8, RZ, 0xfc, !PT ;  /* 0x0000000808107812 */ /* 0x001fce00078efcff */
.L_x_1:
[----:B------:R-:W-:-:S04]  /*0aa0*/  IMAD.WIDE R36, R18, 0x2, R70 ;  /* 0x0000000212247825 */ /* 0x000fc800078e0246 */
[----:B------:R-:W-:Y:S02]  /*0ab0*/  IMAD.WIDE R38, R18, 0x2, R68 ;  /* 0x0000000212267825 */ /* 0x000fe400078e0244 */
[----:B------:R0:W2:Y:S04]  /*0ac0*/  LDG.E.U16 R37, desc[UR10][R36.64] ;  /* 0x0000000a24257981 */ /* 0x0000a8000c1e1500 */
[----:B------:R-:W3:Y:S01]  /*0ad0*/  LDG.E.U16 R39, desc[UR10][R38.64] ;  /* 0x0000000a26277981 */ /* 0x000ee2000c1e1500 */
[C---:B------:R-:W-:Y:S01]  /*0ae0*/  IMAD.WIDE R48, R10.reuse, 0x2, R64 ;  /* 0x000000020a307825 */ /* 0x040fe200078e0240 */
[----:B------:R-:W-:Y:S03]  /*0af0*/  BAR.SYNC.DEFER_BLOCKING 0x0 ;  /* 0x0000000000007b1d */ /* 0x000fe60000010000 */
[----:B------:R-:W-:Y:S01]  /*0b00*/  IMAD.WIDE R50, R10, 0x2, R66 ;  /* 0x000000020a327825 */ /* 0x000fe200078e0242 */
[----:B------:R-:W-:-:S04]  /*0b10*/  LEA R77, P0, R14, UR4, 0x1 ;  /* 0x000000040e4d7c11 */ /* 0x000fc8000f8008ff */
[----:B------:R-:W-:Y:S01]  /*0b20*/  IADD3 R53, P6, PT, R77, 0x10, RZ ;  /* 0x000000104d357810 */ /* 0x000fe20007fde0ff */
[----:B------:R-:W-:-:S03]  /*0b30*/  IMAD.X R79, RZ, RZ, UR5, P0 ;  /* 0x00000005ff4f7e24 */ /* 0x000fc600080e06ff */
[C---:B------:R-:W-:Y:S01]  /*0b40*/  ISETP.GT.U32.AND P4, PT, R53.reuse, R8, PT ;  /* 0x000000083500720c */ /* 0x040fe20003f84070 */
[----:B0-----:R-:W-:Y:S01]  /*0b50*/  IMAD.X R36, RZ, RZ, R79, P6 ;  /* 0x000000ffff247224 */ /* 0x001fe200030e064f */
[----:B------:R-:W-:-:S04]  /*0b60*/  ISETP.GT.U32.AND P1, PT, R53, R16, PT ;  /* 0x000000103500720c */ /* 0x000fc80003f24070 */
[C---:B------:R-:W-:Y:S01]  /*0b70*/  ISETP.GT.U32.AND.EX P4, PT, R36.reuse, RZ, PT, P4 ;  /* 0x000000ff2400720c */ /* 0x040fe20003f84140 */
[----:B--2---:R0:W-:Y:S04]  /*0b80*/  STS.U16 [R20+UR6+0x2000], R37 ;  /* 0x0020002514007988 */ /* 0x0041e80008000406 */
[----:B---3--:R-:W-:Y:S01]  /*0b90*/  STS.U16 [R20+UR6+0x2400], R39 ;  /* 0x0024002714007988 */ /* 0x008fe20008000406 */
[----:B------:R-:W-:Y:S06]  /*0ba0*/  BAR.SYNC.DEFER_BLOCKING 0x0 ;  /* 0x0000000000007b1d */ /* 0x000fec0000010000 */
[----:B------:R-:W2:Y:S04]  /*0bb0*/  LDG.E.U16 R76, desc[UR10][R48.64] ;  /* 0x0000000a304c7981 */ /* 0x000ea8000c1e1500 */
[----:B------:R1:W3:Y:S01]  /*0bc0*/  LDG.E.U16 R78, desc[UR10][R50.64] ;  /* 0x0000000a324e7981 */ /* 0x0002e2000c1e1500 */
[----:B0-----:R-:W-:Y:S01]  /*0bd0*/  IADD3 R37, P0, PT, R77, 0x18, RZ ;  /* 0x000000184d257810 */ /* 0x001fe20007f1e0ff */
[----:B------:R-:W-:Y:S01]  /*0be0*/  UIADD3 UR4, UP0, UPT, UR4, 0x40, URZ ;  /* 0x0000004004047890 */ /* 0x000fe2000ff1e0ff */
[----:B------:R-:W-:Y:S01]  /*0bf0*/  ISETP.GT.U32.AND.EX P1, PT, R36, RZ, PT, P1 ;  /* 0x000000ff2400720c */ /* 0x000fe20003f24110 */
[----:B------:R-:W-:Y:S01]  /*0c00*/  LDSM.16.MT88.4 R32, [R13] ;  /* 0x000000000d20783b */ /* 0x000fe20000004200 */
[----:B------:R-:W-:Y:S01]  /*0c10*/  ISETP.GT.U32.AND P6, PT, R37, R8, PT ;  /* 0x000000082500720c */ /* 0x000fe20003fc4070 */
[----:B------:R-:W-:Y:S01]  /*0c20*/  UIADD3.X UR5, UPT, UPT, URZ, UR5, URZ, UP0, !UPT ;  /* 0x00000005ff057290 */ /* 0x000fe200087fe4ff */
[----:B------:R-:W-:Y:S01]  /*0c30*/  IMAD R10, R23, 0x40, R10 ;  /* 0x00000040170a7824 */ /* 0x000fe200078e020a */
[----:B------:R-:W0:Y:S01]  /*0c40*/  LDSM.16.M88.4 R40, [R15+0x2200] ;  /* 0x002200000f28783b */ /* 0x000e220000000200 */
[----:B------:R-:W-:-:S03]  /*0c50*/  IMAD R18, R21, 0x40, R18 ;  /* 0x0000004015127824 */ /* 0x000fc600078e0212 */
[----:B-1----:R-:W-:Y:S04]  /*0c60*/  LDSM.16.M88.4 R48, [R15+0x2000] ;  /* 0x002000000f30783b */ /* 0x002fe80000000200 */
[----:B------:R-:W1:Y:S01]  /*0c70*/  LDSM.16.M88.4 R56, [R15+0x2400] ;  /* 0x002400000f38783b */ /* 0x000e620000000200 */
[----:B0-----:R-:W-:Y:S01]  /*0c80*/  HMMA.16816.F32.BF16 R44, R32, R40, RZ ;  /* 0x00000028202c723c */ /* 0x001fe200000418ff */
[----:B------:R-:W-:Y:S01]  /*0c90*/  IADD3 R41, P3, PT, R77, 0x11, RZ ;  /* 0x000000114d297810 */ /* 0x000fe20007f7e0ff */
[----:B------:R-:W-:-:S03]  /*0ca0*/  IMAD.X R40, RZ, RZ, R79, P0 ;  /* 0x000000ffff287224 */ /* 0x000fc600000e064f */
[----:B------:R-:W-:Y:S02]  /*0cb0*/  IADD3.X R22, PT, PT, RZ, R79, RZ, P3, !PT ;  /* 0x0000004fff167210 */ /* 0x000fe40001ffe4ff */
[C---:B------:R-:W-:Y:S02]  /*0cc0*/  ISETP.GT.U32.AND P2, PT, R41.reuse, R8, PT ;  /* 0x000000082900720c */ /* 0x040fe40003f44070 */
[-C--:B------:R-:W-:Y:S02]  /*0cd0*/  ISETP.GT.U32.AND P5, PT, R41, R16.reuse, PT ;  /* 0x000000102900720c */ /* 0x080fe40003fa4070 */
[----:B------:R-:W-:Y:S02]  /*0ce0*/  ISETP.GT.U32.AND P3, PT, R37, R16, PT ;  /* 0x000000102500720c */ /* 0x000fe40003f64070 */
[----:B------:R-:W0:Y:S01]  /*0cf0*/  LDSM.16.M88.4 R36, [R15+0x2600] ;  /* 0x002600000f24783b */ /* 0x000e220000000200 */
[----:B------:R-:W-:Y:S01]  /*0d00*/  BAR.SYNC.DEFER_BLOCKING 0x0 ;  /* 0x0000000000007b1d */ /* 0x000fe20000010000 */
[----:B------:R-:W-:-:S04]  /*0d10*/  ISETP.GT.U32.AND.EX P2, PT, R22, RZ, PT, P2 ;  /* 0x000000ff1600720c */ /* 0x000fc80003f44120 */
[----:B------:R-:W-:Y:S01]  /*0d20*/  FMUL R46, R46, UR8 ;  /* 0x000000082e2e7c20 */ /* 0x000fe20008400000 */
[----:B------:R-:W-:Y:S01]  /*0d30*/  ISETP.GT.U32.AND.EX P5, PT, R22, RZ, PT, P5 ;  /* 0x000000ff1600720c */ /* 0x000fe20003fa4150 */
[----:B------:R-:W-:Y:S01]  /*0d40*/  FMUL R22, R44, UR8 ;  /* 0x000000082c167c20 */ /* 0x000fe20008400000 */
[----:B------:R-:W-:Y:S01]  /*0d50*/  FMUL R45, R45, UR8 ;  /* 0x000000082d2d7c20 */ /* 0x000fe20008400000 */
[----:B------:R-:W-:Y:S01]  /*0d60*/  FMUL R47, R47, UR8 ;  /* 0x000000082f2f7c20 */ /* 0x000fe20008400000 */
[----:B------:R-:W-:Y:S02]  /*0d70*/  FSEL R81, R46, -INF , !P1 ;  /* 0xff8000002e517808 */ /* 0x000fe40004800000 */
[----:B------:R-:W-:Y:S02]  /*0d80*/  FSEL R22, R22, -INF , !P4 ;  /* 0xff80000016167808 */ /* 0x000fe40006000000 */
[C---:B------:R-:W-:Y:S02]  /*0d90*/  IADD3 R53, P1, PT, R77.reuse, 0x9, RZ ;  /* 0x000000094d357810 */ /* 0x040fe40007f3e0ff */
[----:B------:R-:W-:-:S02]  /*0da0*/  IADD3 R41, P4, PT, R77, 0x19, RZ ;  /* 0x000000194d297810 */ /* 0x000fc40007f9e0ff */
[----:B------:R-:W-:Y:S01]  /*0db0*/  FSEL R72, R45, -INF , !P2 ;  /* 0xff8000002d487808 */ /* 0x000fe20005000000 */
[--C-:B------:R-:W-:Y:S01]  /*0dc0*/  IMAD.X R45, RZ, RZ, R79.reuse, P1 ;  /* 0x000000ffff2d7224 */ /* 0x100fe200008e064f */
[----:B------:R-:W-:Y:S01]  /*0dd0*/  FSEL R83, R47, -INF , !P5 ;  /* 0xff8000002f537808 */ /* 0x000fe20006800000 */
[----:B------:R-:W-:Y:S01]  /*0de0*/  IMAD.X R44, RZ, RZ, R79, P4 ;  /* 0x000000ffff2c7224 */ /* 0x000fe200020e064f */
[C---:B------:R-:W-:Y:S02]  /*0df0*/  ISETP.GT.U32.AND P2, PT, R41.reuse, R8, PT ;  /* 0x000000082900720c */ /* 0x040fe40003f44070 */
[----:B------:R-:W-:Y:S02]  /*0e00*/  ISETP.GT.U32.AND P5, PT, R41, R16, PT ;  /* 0x000000102900720c */ /* 0x000fe40003fa4070 */
[----:B------:R-:W-:Y:S02]  /*0e10*/  IADD3 R41, P1, PT, R77, 0x8, RZ ;  /* 0x000000084d297810 */ /* 0x000fe40007f3e0ff */
[----:B------:R-:W-:-:S02]  /*0e20*/  ISETP.GT.U32.AND.EX P6, PT, R40, RZ, PT, P6 ;  /* 0x000000ff2800720c */ /* 0x000fc40003fc4160 */
[----:B------:R-:W-:Y:S01]  /*0e30*/  ISETP.GT.U32.AND.EX P3, PT, R40, RZ, PT, P3 ;  /* 0x000000ff2800720c */ /* 0x000fe20003f64130 */
[----:B------:R-:W-:Y:S01]  /*0e40*/  IMAD.X R60, RZ, RZ, R79, P1 ;  /* 0x000000ffff3c7224 */ /* 0x000fe200008e064f */
[-C--:B------:R-:W-:Y:S02]  /*0e50*/  ISETP.GT.U32.AND P1, PT, R41, R8.reuse, PT ;  /* 0x000000082900720c */ /* 0x080fe40003f24070 */
[C---:B------:R-:W-:Y:S01]  /*0e60*/  HMMA.16816.F32.BF16 R40, R32.reuse, R42, RZ ;  /* 0x0000002a2028723c */ /* 0x040fe200000418ff */
[C---:B------:R-:W-:Y:S02]  /*0e70*/  ISETP.GT.U32.AND P0, PT, R53.reuse, R8, PT ;  /* 0x000000083500720c */ /* 0x040fe40003f04070 */
[----:B------:R-:W-:Y:S02]  /*0e80*/  ISETP.GT.U32.AND P4, PT, R53, R16, PT ;  /* 0x000000103500720c */ /* 0x000fe40003f84070 */
[C---:B------:R-:W-:Y:S02]  /*0e90*/  ISETP.GT.U32.AND.EX P2, PT, R44.reuse, RZ, PT, P2 ;  /* 0x000000ff2c00720c */ /* 0x040fe40003f44120 */
[----:B------:R-:W-:Y:S01]  /*0ea0*/  ISETP.GT.U32.AND.EX P5, PT, R44, RZ, PT, P5 ;  /* 0x000000ff2c00720c */ /* 0x000fe20003fa4150 */
[----:B-1----:R-:W-:Y:S01]  /*0eb0*/  HMMA.16816.F32.BF16 R52, R32, R56, RZ ;  /* 0x000000382034723c */ /* 0x002fe200000418ff */
[----:B------:R-:W-:-:S02]  /*0ec0*/  ISETP.GT.U32.AND.EX P0, PT, R45, RZ, PT, P0 ;  /* 0x000000ff2d00720c */ /* 0x000fc40003f04100 */
[----:B------:R-:W-:Y:S02]  /*0ed0*/  ISETP.GT.U32.AND.EX P4, PT, R45, RZ, PT, P4 ;  /* 0x000000ff2d00720c */ /* 0x000fe40003f84140 */
[----:B------:R-:W-:-:S03]  /*0ee0*/  ISETP.GT.U32.AND.EX P1, PT, R60, RZ, PT, P1 ;  /* 0x000000ff3c00720c */ /* 0x000fc60003f24110 */
[----:B------:R-:W-:Y:S03]  /*0ef0*/  HMMA.16816.F32.BF16 R44, R32, R50, RZ ;  /* 0x00000032202c723c */ /* 0x000fe600000418ff */
[----:B------:R-:W-:Y:S01]  /*0f00*/  FMUL R40, R40, UR8 ;  /* 0x0000000828287c20 */ /* 0x000fe20008400000 */
[----:B------:R-:W-:Y:S01]  /*0f10*/  FMUL R41, R41, UR8 ;  /* 0x0000000829297c20 */ /* 0x000fe20008400000 */
[----:B------:R-:W-:-:S03]  /*0f20*/  FMUL R43, R43, UR8 ;  /* 0x000000082b2b7c20 */ /* 0x000fc60008400000 */
[C---:B0-----:R-:W-:Y:S01]  /*0f30*/  HMMA.16816.F32.BF16 R60, R32.reuse, R36, RZ ;  /* 0x00000024203c723c */ /* 0x041fe200000418ff */
[----:B------:R-:W-:Y:S01]  /*0f40*/  FMUL R37, R42, UR8 ;  /* 0x000000082a257c20 */ /* 0x000fe20008400000 */
[----:B------:R-:W-:Y:S01]  /*0f50*/  FSEL R73, R40, -INF , !P6 ;  /* 0xff80000028497808 */ /* 0x000fe20007000000 */
[----:B------:R-:W-:Y:S01]  /*0f60*/  FMUL R53, R53, UR8 ;  /* 0x0000000835357c20 */ /* 0x000fe20008400000 */
[----:B------:R-:W-:Y:S01]  /*0f70*/  FMUL R40, R55, UR8 ;  /* 0x0000000837287c20 */ /* 0x000fe20008400000 */
[----:B------:R-:W-:Y:S01]  /*0f80*/  FMUL R54, R54, UR8 ;  /* 0x0000000836367c20 */ /* 0x000fe20008400000 */
[----:B------:R-:W-:Y:S01]  /*0f90*/  FSEL R37, R37, -INF , !P3 ;  /* 0xff80000025257808 */ /* 0x000fe20005800000 */
[----:B------:R-:W-:Y:S01]  /*0fa0*/  FMUL R52, R52, UR8 ;  /* 0x0000000834347c20 */ /* 0x000fe20008400000 */
[----:B------:R-:W-:Y:S03]  /*0fb0*/  HMMA.16816.F32.BF16 R48, R32, R48, RZ ;  /* 0x000000302030723c */ /* 0x000fe600000418ff */
[----:B------:R-:W-:Y:S01]  /*0fc0*/  FMUL R36, R45, UR8 ;  /* 0x000000082d247c20 */ /* 0x000fe20008400000 */
[----:B------:R-:W-:-:S04]  /*0fd0*/  FMUL R47, R47, UR8 ;  /* 0x000000082f2f7c20 */ /* 0x000fc80008400000 */
[C---:B------:R-:W-:Y:S01]  /*0fe0*/  HMMA.16816.F32.BF16 R56, R32.reuse, R58, RZ ;  /* 0x0000003a2038723c */ /* 0x040fe200000418ff */
[----:B------:R-:W-:Y:S02]  /*0ff0*/  FSEL R36, R36, -INF , !P0 ;  /* 0xff80000024247808 */ /* 0x000fe40004000000 */
[----:B------:R-:W-:Y:S01]  /*1000*/  FSEL R47, R47, -INF , !P4 ;  /* 0xff8000002f2f7808 */ /* 0x000fe20006000000 */
[----:B------:R-:W-:Y:S01]  /*1010*/  FMUL R63, R63, UR8 ;  /* 0x000000083f3f7c20 */ /* 0x000fe20008400000 */
[----:B------:R-:W-:Y:S01]  /*1020*/  FMUL R42, R62, UR8 ;  /* 0x000000083e2a7c20 */ /* 0x000fe20008400000 */
[----:B------:R-:W-:Y:S01]  /*1030*/  FMUL R60, R60, UR8 ;  /* 0x000000083c3c7c20 */ /* 0x000fe20008400000 */
[----:B------:R-:W-:Y:S01]  /*1040*/  FMUL R61, R61, UR8 ;  /* 0x000000083d3d7c20 */ /* 0x000fe20008400000 */
[----:B------:R-:W-:Y:S01]  /*1050*/  HMMA.16816.F32.BF16 R32, R32, R38, RZ ;  /* 0x000000262020723c */ /* 0x000fe200000418ff */
[----:B------:R-:W-:Y:S01]  /*1060*/  LOP3.LUT R39, R77, 0x21, RZ, 0xfc, !PT ;  /* 0x000000214d277812 */ /* 0x000fe200078efcff */
[----:B------:R-:W-:Y:S01]  /*1070*/  FMUL R38, R44, UR8 ;  /* 0x000000082c267c20 */ /* 0x000fe20008400000 */
[----:B------:R-:W-:Y:S01]  /*1080*/  FMUL R44, R46, UR8 ;  /* 0x000000082e2c7c20 */ /* 0x000fe20008400000 */
[----:B------:R-:W-:Y:S01]  /*1090*/  FMUL R50, R50, UR8 ;  /* 0x0000000832327c20 */ /* 0x000fe20008400000 */
[----:B------:R-:W-:Y:S01]  /*10a0*/  ISETP.GT.U32.AND P6, PT, R39, R16, PT ;  /* 0x000000102700720c */ /* 0x000fe20003fc4070 */
[----:B------:R-:W-:Y:S01]  /*10b0*/  FMUL R51, R51, UR8 ;  /* 0x0000000833337c20 */ /* 0x000fe20008400000 */
[----:B------:R-:W-:-:S02]  /*10c0*/  ISETP.GT.U32.AND P3, PT, R39, R8, PT ;  /* 0x000000082700720c */ /* 0x000fc40003f64070 */
[----:B------:R-:W-:Y:S02]  /*10d0*/  LOP3.LUT R39, R77, 0x28, RZ, 0xfc, !PT ;  /* 0x000000284d277812 */ /* 0x000fe400078efcff */
[----:B------:R-:W-:Y:S01]  /*10e0*/  ISETP.GT.U32.AND.EX P3, PT, R79, RZ, PT, P3 ;  /* 0x000000ff4f00720c */ /* 0x000fe20003f64130 */
[----:B------:R-:W-:Y:S01]  /*10f0*/  FMUL R45, R59, UR8 ;  /* 0x000000083b2d7c20 */ /* 0x000fe20008400000 */
[----:B------:R-:W-:Y:S01]  /*1100*/  FSEL R38, R38, -INF , !P1 ;  /* 0xff80000026267808 */ /* 0x000fe20004800000 */
[----:B------:R-:W-:Y:S01]  /*1110*/  FMUL R56, R56, UR8 ;  /* 0x0000000838387c20 */ /* 0x000fe20008400000 */
[----:B------:R-:W-:Y:S01]  /*1120*/  ISETP.GT.U32.AND.EX P6, PT, R79, RZ, PT, P6 ;  /* 0x000000ff4f00720c */ /* 0x000fe20003fc4160 */
[----:B------:R-:W-:-:S03]  /*1130*/  FMUL R57, R57, UR8 ;  /* 0x0000000839397c20 */ /* 0x000fc60008400000 */
[----:B------:R-:W-:Y:S01]  /*1140*/  FSEL R40, R40, -INF , !P6 ;  /* 0xff80000028287808 */ /* 0x000fe20007000000 */
[----:B------:R-:W-:Y:S01]  /*1150*/  FMUL R34, R34, UR8 ;  /* 0x0000000822227c20 */ /* 0x000fe20008400000 */
[----:B------:R-:W-:Y:S01]  /*1160*/  FMUL R35, R35, UR8 ;  /* 0x0000000823237c20 */ /* 0x000fe20008400000 */
[----:B------:R-:W-:Y:S01]  /*1170*/  FMUL R32, R32, UR8 ;  /* 0x0000000820207c20 */ /* 0x000fe20008400000 */
[----:B------:R-:W-:Y:S01]  /*1180*/  FMUL R33, R33, UR8 ;  /* 0x0000000821217c20 */ /* 0x000fe20008400000 */
[----:B--2---:R0:W-:Y:S04]  /*1190*/  STS.U16 [R9+UR6+0x2000], R76 ;  /* 0x0020004c09007988 */ /* 0x0041e80008000406 */
[----:B---3--:R1:W-:Y:S01]  /*11a0*/  STS.U16 [R9+UR6+0x2400], R78 ;  /* 0x0024004e09007988 */ /* 0x0083e20008000406 */
[----:B0-----:R-:W-:-:S02]  /*11b0*/  FSEL R76, R41, -INF , !P2 ;  /* 0xff800000294c7808 */ /* 0x001fc40005000000 */
[----:B------:R-:W-:Y:S01]  /*11c0*/  FSEL R41, R43, -INF , !P5 ;  /* 0xff8000002b297808 */ /* 0x000fe20006800000 */
[----:B------:R-:W-:Y:S01]  /*11d0*/  FMUL R43, R58, UR8 ;  /* 0x000000083a2b7c20 */ /* 0x000fe20008400000 */
[----:B------:R-:W-:Y:S01]  /*11e0*/  BAR.SYNC.DEFER_BLOCKING 0x0 ;  /* 0x0000000000007b1d */ /* 0x000fe20000010000 */
[C---:B------:R-:W-:Y:S02]  /*11f0*/  ISETP.GT.U32.AND P2, PT, R39.reuse, R16, PT ;  /* 0x000000102700720c */ /* 0x040fe40003f44070 */
[----:B------:R-:W-:Y:S02]  /*1200*/  ISETP.GT.U32.AND P5, PT, R39, R8, PT ;  /* 0x000000082700720c */ /* 0x000fe40003fa4070 */
[----:B------:R-:W-:Y:S02]  /*1210*/  LOP3.LUT R39, R77, 0x29, RZ, 0xfc, !PT ;  /* 0x000000294d277812 */ /* 0x000fe400078efcff */
[----:B-1----:R-:W-:Y:S02]  /*1220*/  FSEL R78, R53, -INF , !P3 ;  /* 0xff800000354e7808 */ /* 0x002fe40005800000 */
[----:B------:R-:W-:-:S02]  /*1230*/  ISETP.GT.U32.AND P0, PT, R39, R16, PT ;  /* 0x000000102700720c */ /* 0x000fc40003f04070 */
[----:B------:R-:W-:Y:S02]  /*1240*/  ISETP.GT.U32.AND P4, PT, R39, R8, PT ;  /* 0x000000082700720c */ /* 0x000fe40003f84070 */
[----:B------:R-:W-:Y:S02]  /*1250*/  LOP3.LUT R39, R77, 0x30, RZ, 0xfc, !PT ;  /* 0x000000304d277812 */ /* 0x000fe400078efcff */
[----:B------:R-:W-:Y:S02]  /*1260*/  ISETP.GT.U32.AND.EX P2, PT, R79, RZ, PT, P2 ;  /* 0x000000ff4f00720c */ /* 0x000fe40003f44120 */
[C---:B------:R-:W-:Y:S02]  /*1270*/  ISETP.GT.U32.AND P1, PT, R39.reuse, R16, PT ;  /* 0x000000102700720c */ /* 0x040fe40003f24070 */
[----:B------:R-:W-:Y:S02]  /*1280*/  ISETP.GT.U32.AND P3, PT, R39, R8, PT ;  /* 0x000000082700720c */ /* 0x000fe40003f64070 */
[----:B------:R-:W-:-:S02]  /*1290*/  LOP3.LUT R39, R77, 0x31, RZ, 0xfc, !PT ;  /* 0x000000314d277812 */ /* 0x000fc400078efcff */
[----:B------:R-:W-:Y:S02]  /*12a0*/  FSEL R43, R43, -INF , !P2 ;  /* 0xff8000002b2b7808 */ /* 0x000fe40005000000 */
[C---:B------:R-:W-:Y:S02]  /*12b0*/  ISETP.GT.U32.AND P6, PT, R39.reuse, R16, PT ;  /* 0x000000102700720c */ /* 0x040fe40003fc4070 */
[----:B------:R-:W-:Y:S02]  /*12c0*/  ISETP.GT.U32.AND P2, PT, R39, R8, PT ;  /* 0x000000082700720c */ /* 0x000fe40003f44070 */
[----:B------:R-:W-:Y:S02]  /*12d0*/  ISETP.GT.U32.AND.EX P0, PT, R79, RZ, PT, P0 ;  /* 0x000000ff4f00720c */ /* 0x000fe40003f04100 */
[----:B------:R-:W-:Y:S02]  /*12e0*/  LOP3.LUT R39, R77, 0x38, RZ, 0xfc, !PT ;  /* 0x000000384d277812 */ /* 0x000fe400078efcff */
[----:B------:R-:W-:-:S02]  /*12f0*/  FSEL R45, R45, -INF , !P0 ;  /* 0xff8000002d2d7808 */ /* 0x000fc40004000000 */
[----:B------:R-:W-:Y:S02]  /*1300*/  ISETP.GT.U32.AND P0, PT, R39, R16, PT ;  /* 0x000000102700720c */ /* 0x000fe40003f04070 */
[C---:B------:R-:W-:Y:S02]  /*1310*/  ISETP.GT.U32.AND.EX P6, PT, R79.reuse, RZ, PT, P6 ;  /* 0x000000ff4f00720c */ /* 0x040fe40003fc4160 */
[----:B------:R-:W-:Y:S02]  /*1320*/  ISETP.GT.U32.AND.EX P0, PT, R79, RZ, PT, P0 ;  /* 0x000000ff4f00720c */ /* 0x000fe40003f04100 */
[----:B------:R-:W-:Y:S02]  /*1330*/  FSEL R46, R63, -INF , !P6 ;  /* 0xff8000003f2e7808 */ /* 0x000fe40007000000 */
[----:B------:R-:W-:Y:S02]  /*1340*/  ISETP.GT.U32.AND P6, PT, R77, R8, PT ;  /* 0x000000084d00720c */ /* 0x000fe40003fc4070 */
[----:B------:R-:W-:Y:S01]  /*1350*/  FSEL R85, R34, -INF , !P0 ;  /* 0xff80000022557808 */ /* 0x000fe20004000000 */
[----:B------:R-:W-:Y:S01]  /*1360*/  FMUL R34, R48, UR8 ;  /* 0x0000000830227c20 */ /* 0x000fe20008400000 */
[----:B------:R-:W-:-:S02]  /*1370*/  ISETP.GT.U32.AND.EX P1, PT, R79, RZ, PT, P1 ;  /* 0x000000ff4f00720c */ /* 0x000fc40003f24110 */
[----:B------:R-:W-:Y:S02]  /*1380*/  ISETP.GT.U32.AND.EX P6, PT, R79, RZ, PT, P6 ;  /* 0x000000ff4f00720c */ /* 0x000fe40003fc4160 */
[-C--:B------:R-:W-:Y:S02]  /*1390*/  ISETP.GE.U32.AND P0, PT, R77, R8.reuse, PT ;  /* 0x000000084d00720c */ /* 0x080fe40003f06070 */
[----:B------:R-:W-:Y:S02]  /*13a0*/  FSEL R42, R42, -INF , !P1 ;  /* 0xff8000002a2a7808 */ /* 0x000fe40004800000 */
[----:B------:R-:W-:Y:S01]  /*13b0*/  ISETP.GT.U32.AND P1, PT, R39, R8, PT ;  /* 0x000000082700720c */ /* 0x000fe20003f24070 */
[----:B------:R-:W-:Y:S01]  /*13c0*/  FMUL R39, R49, UR8 ;  /* 0x0000000831277c20 */ /* 0x000fe20008400000 */
[----:B------:R-:W-:Y:S02]  /*13d0*/  FSEL R34, R34, -INF , !P6 ;  /* 0xff80000022227808 */ /* 0x000fe40007000000 */
[----:B------:R-:W-:-:S02]  /*13e0*/  FSEL R48, R44, -INF , !P6 ;  /* 0xff8000002c307808 */ /* 0x000fc40007000000 */
[-C--:B------:R-:W-:Y:S02]  /*13f0*/  ISETP.GT.U32.AND P6, PT, R77, R16.reuse, PT ;  /* 0x000000104d00720c */ /* 0x080fe40003fc4070 */
[C---:B------:R-:W-:Y:S02]  /*1400*/  ISETP.GE.U32.AND.EX P0, PT, R79.reuse, RZ, PT, P0 ;  /* 0x000000ff4f00720c */ /* 0x040fe40003f06100 */
[----:B------:R-:W-:Y:S02]  /*1410*/  ISETP.GT.U32.AND.EX P6, PT, R79, RZ, PT, P6 ;  /* 0x000000ff4f00720c */ /* 0x000fe40003fc4160 */
[----:B------:R-:W-:Y:S02]  /*1420*/  FSEL R39, R39, -INF , !P0 ;  /* 0xff80000027277808 */ /* 0x000fe40004000000 */
[C---:B------:R-:W-:Y:S02]  /*1430*/  LOP3.LUT R49, R77.reuse, 0x39, RZ, 0xfc, !PT ;  /* 0x000000394d317812 */ /* 0x040fe400078efcff */
[----:B------:R-:W-:-:S02]  /*1440*/  ISETP.GE.U32.AND P0, PT, R77, R16, PT ;  /* 0x000000104d00720c */ /* 0x000fc40003f06070 */
[----:B------:R-:W-:Y:S02]  /*1450*/  FSEL R53, R50, -INF , !P6 ;  /* 0xff80000032357808 */ /* 0x000fe40007000000 */
[----:B------:R-:W-:Y:S02]  /*1460*/  ISETP.GT.U32.AND P6, PT, R49, R16, PT ;  /* 0x000000103100720c */ /* 0x000fe40003fc4070 */
[C---:B------:R-:W-:Y:S02]  /*1470*/  ISETP.GE.U32.AND.EX P0, PT, R79.reuse, RZ, PT, P0 ;  /* 0x000000ff4f00720c */ /* 0x040fe40003f06100 */
[----:B------:R-:W-:Y:S02]  /*1480*/  ISETP.GT.U32.AND.EX P6, PT, R79, RZ, PT, P6 ;  /* 0x000000ff4f00720c */ /* 0x000fe40003fc4160 */
[----:B------:R-:W-:Y:S02]  /*1490*/  FSEL R51, R51, -INF , !P0 ;  /* 0xff80000033337808 */ /* 0x000fe40004000000 */
[----:B------:R-:W-:-:S02]  /*14a0*/  LOP3.LUT R77, R77, 0x20, RZ, 0xfc, !PT ;  /* 0x000000204d4d7812 */ /* 0x000fc400078efcff */
[----:B------:R-:W-:Y:S02]  /*14b0*/  ISETP.GT.U32.AND P0, PT, R49, R8, PT ;  /* 0x000000083100720c */ /* 0x000fe40003f04070 */
[----:B------:R-:W-:Y:S02]  /*14c0*/  FSEL R49, R35, -INF , !P6 ;  /* 0xff80000023317808 */ /* 0x000fe40007000000 */
[----:B------:R-:W-:Y:S02]  /*14d0*/  ISETP.GT.U32.AND P6, PT, R77, R16, PT ;  /* 0x000000104d00720c */ /* 0x000fe40003fc4070 */
[----:B------:R-:W-:Y:S02]  /*14e0*/  FMNMX3 R44, R53, R51, R48, !PT ;  /* 0x00000033352c7276 */ /* 0x000fe40007800030 */
[----:B------:R-:W-:Y:S02]  /*14f0*/  P2R R80, PR, RZ, 0x20 ;  /* 0x00000020ff507803 */ /* 0x000fe40000000000 */
[----:B------:R-:W-:-:S02]  /*1500*/  ISETP.GT.U32.AND.EX P5, PT, R79, RZ, PT, P6 ;  /* 0x000000ff4f00720c */ /* 0x000fc40003fa4160 */
[----:B------:R-:W-:Y:S02]  /*1510*/  FMNMX3 R44, R44, R47, R81, !PT ;  /* 0x0000002f2c2c7276 */ /* 0x000fe40007800051 */
[----:B------:R-:W-:Y:S02]  /*1520*/  FSEL R54, R54, -INF , !P5 ;  /* 0xff80000036367808 */ /* 0x000fe40006800000 */
[----:B------:R-:W-:Y:S02]  /*1530*/  FMNMX3 R44, R44, R83, R37, !PT ;  /* 0x000000532c2c7276 */ /* 0x000fe40007800025 */
[----:B------:R-:W-:Y:S02]  /*1540*/  ISETP.NE.AND P5, PT, R80, RZ, PT ;  /* 0x000000ff5000720c */ /* 0x000fe40003fa5270 */
[----:B------:R-:W-:Y:S02]  /*1550*/  FMNMX3 R44, R44, R41, R54, !PT ;  /* 0x000000292c2c7276 */ /* 0x000fe40007800036 */
[----:B------:R-:W-:-:S02]  /*1560*/  ISETP.GT.U32.AND P6, PT, R77, R8, PT ;  /* 0x000000084d00720c */ /* 0x000fc40003fc4070 */
[----:B------:R-:W-:Y:S02]  /*1570*/  FMNMX3 R44, R44, R40, R43, !PT ;  /* 0x000000282c2c7276 */ /* 0x000fe4000780002b */
[C---:B------:R-:W-:Y:S02]  /*1580*/  ISETP.GT.U32.AND.EX P6, PT, R79.reuse, RZ, PT, P6 ;  /* 0x000000ff4f00720c */ /* 0x040fe40003fc4160 */
[----:B------:R-:W-:Y:S02]  /*1590*/  FMNMX3 R44, R44, R45, R42, !PT ;  /* 0x0000002d2c2c7276 */ /* 0x000fe4000780002a */
[----:B------:R-:W-:Y:S02]  /*15a0*/  ISETP.GT.U32.AND.EX P5, PT, R79, RZ, PT, P5 ;  /* 0x000000ff4f00720c */ /* 0x000fe40003fa4150 */
[----:B------:R-:W-:Y:S02]  /*15b0*/  FMNMX3 R44, R44, R46, R85, !PT ;  /* 0x0000002e2c2c7276 */ /* 0x000fe40007800055 */
[----:B------:R-:W-:-:S02]  /*15c0*/  FSEL R52, R52, -INF , !P6 ;  /* 0xff80000034347808 */ /* 0x000fc40007000000 */
[----:B------:R-:W-:Y:S02]  /*15d0*/  FMNMX R50, R49, R44, !PT ;  /* 0x0000002c31327209 */ /* 0x000fe40007800000 */
[C---:B------:R-:W-:Y:S02]  /*15e0*/  ISETP.GT.U32.AND.EX P4, PT, R79.reuse, RZ, PT, P4 ;  /* 0x000000ff4f00720c */ /* 0x040fe40003f84140 */
[----:B------:R-:W-:Y:S01]  /*15f0*/  ISETP.GT.U32.AND.EX P3, PT, R79, RZ, PT, P3 ;  /* 0x000000ff4f00720c */ /* 0x000fe20003f64130 */
[----:B------:R-:W0:Y:S01]  /*1600*/  SHFL.BFLY PT, R35, R50, 0x2, 0x1f ;  /* 0x0c401f0032237f89 */ /* 0x000e2200000e0000 */
[----:B------:R-:W-:Y:S02]  /*1610*/  FSEL R56, R56, -INF , !P5 ;  /* 0xff80000038387808 */ /* 0x000fe40006800000 */
[----:B------:R-:W-:Y:S02]  /*1620*/  FSEL R86, R57, -INF , !P4 ;  /* 0xff80000039567808 */ /* 0x000fe40006000000 */
[----:B------:R-:W-:-:S02]  /*1630*/  ISETP.GT.U32.AND.EX P2, PT, R79, RZ, PT, P2 ;  /* 0x000000ff4f00720c */ /* 0x000fc40003f44120 */
[C---:B------:R-:W-:Y:S02]  /*1640*/  ISETP.GT.U32.AND.EX P1, PT, R79.reuse, RZ, PT, P1 ;  /* 0x000000ff4f00720c */ /* 0x040fe40003f24110 */
[----:B------:R-:W-:Y:S02]  /*1650*/  FSEL R57, R60, -INF , !P3 ;  /* 0xff8000003c397808 */ /* 0x000fe40005800000 */
[----:B------:R-:W-:Y:S02]  /*1660*/  ISETP.GT.U32.AND.EX P0, PT, R79, RZ, PT, P0 ;  /* 0x000000ff4f00720c */ /* 0x000fe40003f04100 */
[----:B------:R-:W-:Y:S02]  /*1670*/  FSEL R61, R61, -INF , !P2 ;  /* 0xff8000003d3d7808 */ /* 0x000fe40005000000 */
[----:B------:R-:W-:Y:S02]  /*1680*/  FSEL R84, R32, -INF , !P1 ;  /* 0xff80000020547808 */ /* 0x000fe40004800000 */
[----:B------:R-:W-:-:S02]  /*1690*/  FSEL R60, R33, -INF , !P0 ;  /* 0xff800000213c7808 */ /* 0x000fc40004000000 */
[----:B------:R-:W-:Y:S02]  /*16a0*/  ISETP.LE.U32.AND P0, PT, R4, UR4, PT ;  /* 0x0000000404007c0c */ /* 0x000fe4000bf03070 */
[----:B0-----:R-:W-:-:S05]  /*16b0*/  FMNMX R58, R50, R35, !PT ;  /* 0x00000023323a7209 */ /* 0x001fca0007800000 */
[----:B------:R-:W0:Y:S02]  /*16c0*/  SHFL.BFLY PT, R44, R58, 0x1, 0x1f ;  /* 0x0c201f003a2c7f89 */ /* 0x000e2400000e0000 */
[----:B0-----:R-:W-:-:S05]  /*16d0*/  FMNMX3 R44, R58, R44, R75, !PT ;  /* 0x0000002c3a2c7276 */ /* 0x001fca000780004b */
[--C-:B------:R-:W-:Y:S01]  /*16e0*/  FADD R53, R53, -R44.reuse ;  /* 0x8000002c35357221 */ /* 0x100fe20000000000 */
[--C-:B------:R-:W-:Y:S01]  /*16f0*/  FADD R51, R51, -R44.reuse ;  /* 0x8000002c33337221 */ /* 0x100fe20000000000 */
[--C-:B------:R-:W-:Y:S01]  /*1700*/  FADD R48, R48, -R44.reuse ;  /* 0x8000002c30307221 */ /* 0x100fe20000000000 */
[--C-:B------:R-:W-:Y:S01]  /*1710*/  FADD R47, R47, -R44.reuse ;  /* 0x8000002c2f2f7221 */ /* 0x100fe20000000000 */
[----:B------:R-:W-:Y:S01]  /*1720*/  FMUL R35, R53, 1.4426950216293334961 ;  /* 0x3fb8aa3b35237820 */ /* 0x000fe20000400000 */
[----:B------:R-:W-:Y:S01]  /*1730*/  FMUL R51, R51, 1.4426950216293334961 ;  /* 0x3fb8aa3b33337820 */ /* 0x000fe20000400000 */
[----:B------:R-:W-:Y:S01]  /*1740*/  FMUL R48, R48, 1.4426950216293334961 ;  /* 0x3fb8aa3b30307820 */ /* 0x000fe20000400000 */
[--C-:B------:R-:W-:Y:S01]  /*1750*/  FADD R81, R81, -R44.reuse ;  /* 0x8000002c51517221 */ /* 0x100fe20000000000 */
[----:B------:R-:W-:Y:S01]  /*1760*/  FMUL R47, R47, 1.4426950216293334961 ;  /* 0x3fb8aa3b2f2f7820 */ /* 0x000fe20000400000 */
[----:B------:R-:W-:Y:S01]  /*1770*/  MUFU.EX2 R80, R51 ;  /* 0x0000003300507308 */ /* 0x000fe20000000800 */
[--C-:B------:R-:W-:Y:S01]  /*1780*/  FADD R83, R83, -R44.reuse ;  /* 0x8000002c53537221 */ /* 0x100fe20000000000 */
[----:B------:R-:W-:Y:S01]  /*1790*/  FMUL R62, R81, 1.4426950216293334961 ;  /* 0x3fb8aa3b513e7820 */ /* 0x000fe20000400000 */
[--C-:B------:R-:W-:Y:S01]  /*17a0*/  FADD R37, R37, -R44.reuse ;  /* 0x8000002c25257221 */ /* 0x100fe20000000000 */
[--C-:B------:R-:W-:Y:S01]  /*17b0*/  FADD R41, R41, -R44.reuse ;  /* 0x8000002c29297221 */ /* 0x100fe20000000000 */
[----:B------:R-:W-:Y:S01]  /*17c0*/  FMUL R63, R83, 1.4426950216293334961 ;  /* 0x3fb8aa3b533f7820 */ /* 0x000fe20000400000 */
[--C-:B------:R-:W-:Y:S01]  /*17d0*/  FADD R54, R54, -R44.reuse ;  /* 0x8000002c36367221 */ /* 0x100fe20000000000 */
[----:B------:R-:W-:Y:S01]  /*17e0*/  FMUL R37, R37, 1.4426950216293334961 ;  /* 0x3fb8aa3b25257820 */ /* 0x000fe20000400000 */
[----:B------:R-:W0:Y:S01]  /*17f0*/  MUFU.EX2 R35, R35 ;  /* 0x0000002300237308 */ /* 0x000e220000000800 */
[----:B------:R-:W-:Y:S01]  /*1800*/  FMUL R41, R41, 1.4426950216293334961 ;  /* 0x3fb8aa3b29297820 */ /* 0x000fe20000400000 */
[--C-:B------:R-:W-:Y:S01]  /*1810*/  FADD R40, R40, -R44.reuse ;  /* 0x8000002c28287221 */ /* 0x100fe20000000000 */
[----:B------:R-:W-:Y:S01]  /*1820*/  FMUL R50, R54, 1.4426950216293334961 ;  /* 0x3fb8aa3b36327820 */ /* 0x000fe20000400000 */
[--C-:B------:R-:W-:Y:S01]  /*1830*/  FADD R43, R43, -R44.reuse ;  /* 0x8000002c2b2b7221 */ /* 0x100fe20000000000 */
[--C-:B------:R-:W-:Y:S01]  /*1840*/  FADD R45, R45, -R44.reuse ;  /* 0x8000002c2d2d7221 */ /* 0x100fe20000000000 */
[----:B------:R-:W-:Y:S01]  /*1850*/  FMUL R40, R40, 1.4426950216293334961 ;  /* 0x3fb8aa3b28287820 */ /* 0x000fe20000400000 */
[--C-:B------:R-:W-:Y:S01]  /*1860*/  FADD R42, R42, -R44.reuse ;  /* 0x8000002c2a2a7221 */ /* 0x100fe20000000000 */
[----:B------:R0:W1:Y:S01]  /*1870*/  MUFU.EX2 R55, R48 ;  /* 0x0000003000377308 */ /* 0x0000620000000800 */
[----:B------:R-:W-:Y:S01]  /*1880*/  FMUL R43, R43, 1.4426950216293334961 ;  /* 0x3fb8aa3b2b2b7820 */ /* 0x000fe20000400000 */
[----:B------:R-:W-:Y:S01]  /*1890*/  FMUL R45, R45, 1.4426950216293334961 ;  /* 0x3fb8aa3b2d2d7820 */ /* 0x000fe20000400000 */
[--C-:B------:R-:W-:Y:S01]  /*18a0*/  FADD R46, R46, -R44.reuse ;  /* 0x8000002c2e2e7221 */ /* 0x100fe20000000000 */
[----:B------:R-:W-:Y:S01]  /*18b0*/  FMUL R42, R42, 1.4426950216293334961 ;  /* 0x3fb8aa3b2a2a7820 */ /* 0x000fe20000400000 */
[--C-:B------:R-:W-:Y:S01]  /*18c0*/  FADD R85, R85, -R44.reuse ;  /* 0x8000002c55557221 */ /* 0x100fe20000000000 */
[----:B------:R-:W-:-:S02]  /*18d0*/  FADD R49, R49, -R44 ;  /* 0x8000002c31317221 */ /* 0x000fc40000000000 */
[----:B------:R-:W2:Y:S01]  /*18e0*/  MUFU.EX2 R82, R47 ;  /* 0x0000002f00527308 */ /* 0x000ea20000000800 */
[----:B0-----:R-:W-:-:S07]  /*18f0*/  FADD R48, R35, R80 ;  /* 0x0000005023307221 */ /* 0x001fce0000000000 */
[----:B------:R-:W0:Y:S08]  /*1900*/  MUFU.EX2 R62, R62 ;  /* 0x0000003e003e7308 */ /* 0x000e300000000800 */
[----:B------:R-:W3:Y:S08]  /*1910*/  MUFU.EX2 R63, R63 ;  /* 0x0000003f003f7308 */ /* 0x000ef00000000800 */
[----:B------:R1:W4:Y:S08]  /*1920*/  MUFU.EX2 R59, R37 ;  /* 0x00000025003b7308 */ /* 0x0003300000000800 */
[----:B------:R-:W5:Y:S01]  /*1930*/  MUFU.EX2 R58, R41 ;  /* 0x00000029003a7308 */ /* 0x000f620000000800 */
[----:B-1----:R-:W-:Y:S01]  /*1940*/  FADD R37, R55, R48 ;  /* 0x0000003037257221 */ /* 0x002fe20000000000 */
[----:B------:R-:W-:Y:S01]  /*1950*/  FMUL R48, R46, 1.4426950216293334961 ;  /* 0x3fb8aa3b2e307820 */ /* 0x000fe20000400000 */
[----:B------:R-:W-:-:S02]  /*1960*/  FMUL R46, R49, 1.4426950216293334961 ;  /* 0x3fb8aa3b312e7820 */ /* 0x000fc40000400000 */
[----:B--2---:R-:W-:-:S03]  /*1970*/  FADD R37, R82, R37 ;  /* 0x0000002552257221 */ /* 0x004fc60000000000 */
[----:B------:R-:W1:Y:S08]  /*1980*/  MUFU.EX2 R50, R50 ;  /* 0x0000003200327308 */ /* 0x000e700000000800 */
[----:B------:R0:W2:Y:S08]  /*1990*/  MUFU.EX2 R53, R40 ;  /* 0x0000002800357308 */ /* 0x0000b00000000800 */
[----:B------:R-:W1:Y:S01]  /*19a0*/  MUFU.EX2 R51, R43 ;  /* 0x0000002b00337308 */ /* 0x000e620000000800 */
[----:B0-----:R-:W-:-:S04]  /*19b0*/  FADD R40, R62, R37 ;  /* 0x000000253e287221 */ /* 0x001fc80000000000 */
[----:B---3--:R-:W-:-:S03]  /*19c0*/  FADD R40, R63, R40 ;  /* 0x000000283f287221 */ /* 0x008fc60000000000 */
[----:B------:R0:W3:Y:S01]  /*19d0*/  MUFU.EX2 R54, R45 ;  /* 0x0000002d00367308 */ /* 0x0000e20000000800 */
[----:B----4-:R-:W-:-:S04]  /*19e0*/  FADD R37, R59, R40 ;  /* 0x000000283b257221 */ /* 0x010fc80000000000 */
[----:B-----5:R-:W-:-:S03]  /*19f0*/  FADD R37, R58, R37 ;  /* 0x000000253a257221 */ /* 0x020fc60000000000 */
[----:B------:R-:W4:Y:S01]  /*1a00*/  MUFU.EX2 R47, R42 ;  /* 0x0000002a002f7308 */ /* 0x000f220000000800 */
[----:B-1----:R-:W-:Y:S01]  /*1a10*/  FADD R40, R50, R37 ;  /* 0x0000002532287221 */ /* 0x002fe20000000000 */
[----:B0-----:R-:W-:-:S03]  /*1a20*/  FMUL R45, R85, 1.4426950216293334961 ;  /* 0x3fb8aa3b552d7820 */ /* 0x001fc60000400000 */
[----:B--2---:R-:W-:-:S03]  /*1a30*/  FADD R40, R53, R40 ;  /* 0x0000002835287221 */ /* 0x004fc60000000000 */
[----:B------:R-:W0:Y:S01]  /*1a40*/  MUFU.EX2 R48, R48 ;  /* 0x0000003000307308 */ /* 0x000e220000000800 */
[----:B------:R-:W-:-:S04]  /*1a50*/  FADD R37, R51, R40 ;  /* 0x0000002833257221 */ /* 0x000fc80000000000 */
[----:B---3--:R-:W-:-:S03]  /*1a60*/  FADD R40, R54, R37 ;  /* 0x0000002536287221 */ /* 0x008fc60000000000 */
[----:B------:R-:W1:Y:S01]  /*1a70*/  MUFU.EX2 R45, R45 ;  /* 0x0000002d002d7308 */ /* 0x000e620000000800 */
[----:B----4-:R-:W-:-:S07]  /*1a80*/  FADD R37, R47, R40 ;  /* 0x000000282f257221 */ /* 0x010fce0000000000 */
[----:B------:R-:W2:Y:S01]  /*1a90*/  MUFU.EX2 R46, R46 ;  /* 0x0000002e002e7308 */ /* 0x000ea20000000800 */
[----:B0-----:R-:W-:-:S04]  /*1aa0*/  FADD R40, R48, R37 ;  /* 0x0000002530287221 */ /* 0x001fc80000000000 */
[----:B-1----:R-:W-:-:S04]  /*1ab0*/  FADD R37, R45, R40 ;  /* 0x000000282d257221 */ /* 0x002fc80000000000 */
[----:B--2---:R-:W-:Y:S01]  /*1ac0*/  FADD R41, R46, R37 ;  /* 0x000000252e297221 */ /* 0x004fe20000000000 */
[----:B------:R-:W-:-:S04]  /*1ad0*/  FADD R37, -R44, R75 ;  /* 0x0000004b2c257221 */ /* 0x000fc80000000100 */
[----:B------:R-:W0:Y:S01]  /*1ae0*/  SHFL.BFLY PT, R40, R41, 0x2, 0x1f ;  /* 0x0c401f0029287f89 */ /* 0x000e2200000e0000 */
[----:B------:R-:W-:Y:S01]  /*1af0*/  FMUL R37, R37, 1.4426950216293334961 ;  /* 0x3fb8aa3b25257820 */ /* 0x000fe20000400000 */
[----:B0-----:R-:W-:-:S03]  /*1b00*/  FADD R49, R41, R40 ;  /* 0x0000002829317221 */ /* 0x001fc60000000000 */
[----:B------:R0:W1:Y:S02]  /*1b10*/  MUFU.EX2 R40, R37 ;  /* 0x0000002500287308 */ /* 0x0000640000000800 */
[----:B------:R-:W2:Y:S01]  /*1b20*/  SHFL.BFLY PT, R42, R49, 0x1, 0x1f ;  /* 0x0c201f00312a7f89 */ /* 0x000ea200000e0000 */
[----:B0-----:R-:W-:Y:S01]  /*1b30*/  F2FP.BF16.F32.PACK_AB R37, R80, R35 ;  /* 0x000000235025723e */ /* 0x001fe200000010ff */
[C---:B-1----:R-:W-:Y:S01]  /*1b40*/  FMUL R30, R40.reuse, R30 ;  /* 0x0000001e281e7220 */ /* 0x042fe20000400000 */
[C---:B------:R-:W-:Y:S01]  /*1b50*/  FMUL R31, R40.reuse, R31 ;  /* 0x0000001f281f7220 */ /* 0x040fe20000400000 */
[----:B--2---:R-:W-:Y:S01]  /*1b60*/  FADD R43, R49, R42 ;  /* 0x0000002a312b7221 */ /* 0x004fe20000000000 */
[----:B------:R-:W-:-:S03]  /*1b70*/  FMUL R42, R40, R26 ;  /* 0x0000001a282a7220 */ /* 0x000fc60000400000 */
[C---:B------:R-:W-:Y:S01]  /*1b80*/  FFMA R11, R40.reuse, R11, R43 ;  /* 0x0000000b280b7223 */ /* 0x040fe2000000002b */
[----:B------:R-:W-:Y:S01]  /*1b90*/  FMUL R43, R40, R27 ;  /* 0x0000001b282b7220 */ /* 0x000fe20000400000 */
[----:B------:R-:W-:-:S04]  /*1ba0*/  FMNMX3 R27, R34, R39, R38, !PT ;  /* 0x00000027221b7276 */ /* 0x000fc80007800026 */
[----:B------:R-:W-:-:S04]  /*1bb0*/  FMNMX3 R27, R27, R36, R22, !PT ;  /* 0x000000241b1b7276 */ /* 0x000fc80007800016 */
[----:B------:R-:W-:-:S04]  /*1bc0*/  FMNMX3 R27, R27, R72, R73, !PT ;  /* 0x000000481b1b7276 */ /* 0x000fc80007800049 */
[----:B------:R-:W-:-:S04]  /*1bd0*/  FMNMX3 R27, R27, R76, R52, !PT ;  /* 0x0000004c1b1b7276 */ /* 0x000fc80007800034 */
[----:B------:R-:W-:-:S04]  /*1be0*/  FMNMX3 R27, R27, R78, R56, !PT ;  /* 0x0000004e1b1b7276 */ /* 0x000fc80007800038 */
[----:B------:R-:W-:-:S04]  /*1bf0*/  FMNMX3 R27, R27, R86, R57, !PT ;  /* 0x000000561b1b7276 */ /* 0x000fc80007800039 */
[----:B------:R-:W-:-:S04]  /*1c00*/  FMNMX3 R27, R27, R61, R84, !PT ;  /* 0x0000003d1b1b7276 */ /* 0x000fc80007800054 */
[----:B------:R-:W-:-:S05]  /*1c10*/  FMNMX R27, R60, R27, !PT ;  /* 0x0000001b3c1b7209 */ /* 0x000fca0007800000 */
[----:B------:R-:W0:Y:S02]  /*1c20*/  SHFL.BFLY PT, R26, R27, 0x2, 0x1f ;  /* 0x0c401f001b1a7f89 */ /* 0x000e2400000e0000 */
[----:B0-----:R-:W-:-:S05]  /*1c30*/  FMNMX R33, R27, R26, !PT ;  /* 0x0000001a1b217209 */ /* 0x001fca0007800000 */
[----:B------:R-:W0:Y:S02]  /*1c40*/  SHFL.BFLY PT, R49, R33, 0x1, 0x1f ;  /* 0x0c201f0021317f89 */ /* 0x000e2400000e0000 */
[----:B0-----:R-:W-:-:S05]  /*1c50*/  FMNMX3 R49, R33, R49, R74, !PT ;  /* 0x0000003121317276 */ /* 0x001fca000780004a */
[----:B------:R-:W-:Y:S01]  /*1c60*/  FADD R32, -R49, R74 ;  /* 0x0000004a31207221 */ /* 0x000fe20000000100 */
[--C-:B------:R-:W-:Y:S01]  /*1c70*/  FADD R26, R39, -R49.reuse ;  /* 0x80000031271a7221 */ /* 0x100fe20000000000 */
[----:B------:R-:W-:Y:S01]  /*1c80*/  F2FP.BF16.F32.PACK_AB R39, R82, R55 ;  /* 0x000000375227723e */ /* 0x000fe200000010ff */
[--C-:B------:R-:W-:Y:S01]  /*1c90*/  FADD R34, R34, -R49.reuse ;  /* 0x8000003122227221 */ /* 0x100fe20000000000 */
[----:B------:R-:W-:Y:S01]  /*1ca0*/  FMUL R55, R32, 1.4426950216293334961 ;  /* 0x3fb8aa3b20377820 */ /* 0x000fe20000400000 */
[--C-:B------:R-:W-:Y:S01]  /*1cb0*/  FADD R38, R38, -R49.reuse ;  /* 0x8000003126267221 */ /* 0x100fe20000000000 */
[----:B------:R-:W-:Y:S01]  /*1cc0*/  FMUL R26, R26, 1.4426950216293334961 ;  /* 0x3fb8aa3b1a1a7820 */ /* 0x000fe20000400000 */
[----:B------:R-:W-:Y:S01]  /*1cd0*/  FMUL R40, R34, 1.4426950216293334961 ;  /* 0x3fb8aa3b22287820 */ /* 0x000fe20000400000 */
[--C-:B------:R-:W-:Y:S01]  /*1ce0*/  FADD R36, R36, -R49.reuse ;  /* 0x8000003124247221 */ /* 0x100fe20000000000 */
[----:B------:R-:W-:Y:S01]  /*1cf0*/  FMUL R27, R38, 1.4426950216293334961 ;  /* 0x3fb8aa3b261b7820 */ /* 0x000fe20000400000 */
[----:B------:R-:W0:Y:S01]  /*1d00*/  MUFU.EX2 R55, R55 ;  /* 0x0000003700377308 */ /* 0x000e220000000800 */
[----:B------:R-:W1:Y:S01]  /*1d10*/  LDSM.16.M88.4 R32, [R17+UR6+0x2000] ;  /* 0x002000061120783b */ /* 0x000e620008000200 */
[----:B------:R-:W-:Y:S01]  /*1d20*/  FMUL R74, R36, 1.4426950216293334961 ;  /* 0x3fb8aa3b244a7820 */ /* 0x000fe20000400000 */
[--C-:B------:R-:W-:Y:S01]  /*1d30*/  FADD R22, R22, -R49.reuse ;  /* 0x8000003116167221 */ /* 0x100fe20000000000 */
[--C-:B------:R-:W-:Y:S01]  /*1d40*/  FADD R72, R72, -R49.reuse ;  /* 0x8000003148487221 */ /* 0x100fe20000000000 */
[--C-:B------:R-:W-:Y:S01]  /*1d50*/  FADD R73, R73, -R49.reuse ;  /* 0x8000003149497221 */ /* 0x100fe20000000000 */
[--C-:B------:R-:W-:Y:S01]  /*1d60*/  FADD R76, R76, -R49.reuse ;  /* 0x800000314c4c7221 */ /* 0x100fe20000000000 */
[----:B------:R-:W-:Y:S01]  /*1d70*/  FMUL R22, R22, 1.4426950216293334961 ;  /* 0x3fb8aa3b16167820 */ /* 0x000fe20000400000 */
[----:B------:R0:W-:Y:S01]  /*1d80*/  MUFU.EX2 R75, R40 ;  /* 0x00000028004b7308 */ /* 0x0001e20000000800 */
[----:B------:R-:W-:Y:S01]  /*1d90*/  FMUL R72, R72, 1.4426950216293334961 ;  /* 0x3fb8aa3b48487820 */ /* 0x000fe20000400000 */
[----:B------:R-:W-:Y:S01]  /*1da0*/  FMUL R73, R73, 1.4426950216293334961 ;  /* 0x3fb8aa3b49497820 */ /* 0x000fe20000400000 */
[--C-:B------:R-:W-:Y:S01]  /*1db0*/  FADD R52, R52, -R49.reuse ;  /* 0x8000003134347221 */ /* 0x100fe20000000000 */
[----:B------:R-:W-:Y:S01]  /*1dc0*/  FMUL R76, R76, 1.4426950216293334961 ;  /* 0x3fb8aa3b4c4c7820 */ /* 0x000fe20000400000 */
[--C-:B------:R-:W-:Y:S01]  /*1dd0*/  FADD R78, R78, -R49.reuse ;  /* 0x800000314e4e7221 */ /* 0x100fe20000000000 */
[--C-:B------:R-:W-:Y:S01]  /*1de0*/  FADD R56, R56, -R49.reuse ;  /* 0x8000003138387221 */ /* 0x100fe20000000000 */
[--C-:B------:R-:W-:Y:S01]  /*1df0*/  FADD R86, R86, -R49.reuse ;  /* 0x8000003156567221 */ /* 0x100fe20000000000 */
[----:B------:R-:W2:Y:S01]  /*1e00*/  MUFU.EX2 R80, R26 ;  /* 0x0000001a00507308 */ /* 0x000ea20000000800 */
[C---:B0-----:R-:W-:Y:S01]  /*1e10*/  FMUL R40, R55.reuse, R24 ;  /* 0x0000001837287220 */ /* 0x041fe20000400000 */
[C---:B------:R-:W-:Y:S01]  /*1e20*/  FMUL R41, R55.reuse, R25 ;  /* 0x0000001937297220 */ /* 0x040fe20000400000 */
[C---:B------:R-:W-:Y:S01]  /*1e30*/  FMUL R28, R55.reuse, R28 ;  /* 0x0000001c371c7220 */ /* 0x040fe20000400000 */
[----:B------:R-:W-:Y:S01]  /*1e40*/  FMUL R29, R55, R29 ;  /* 0x0000001d371d7220 */ /* 0x000fe20000400000 */
[----:B------:R-:W-:Y:S01]  /*1e50*/  FMUL R78, R78, 1.4426950216293334961 ;  /* 0x3fb8aa3b4e4e7820 */ /* 0x000fe20000400000 */
[----:B------:R-:W-:Y:S01]  /*1e60*/  FMUL R56, R56, 1.4426950216293334961 ;  /* 0x3fb8aa3b38387820 */ /* 0x000fe20000400000 */
[--C-:B------:R-:W-:Y:S01]  /*1e70*/  FADD R57, R57, -R49.reuse ;  /* 0x8000003139397221 */ /* 0x100fe20000000000 */
[----:B------:R0:W-:Y:S01]  /*1e80*/  MUFU.EX2 R77, R27 ;  /* 0x0000001b004d7308 */ /* 0x0001e20000000800 */
[----:B------:R-:W-:Y:S01]  /*1e90*/  FMUL R86, R86, 1.4426950216293334961 ;  /* 0x3fb8aa3b56567820 */ /* 0x000fe20000400000 */
[--C-:B------:R-:W-:Y:S01]  /*1ea0*/  FADD R61, R61, -R49.reuse ;  /* 0x800000313d3d7221 */ /* 0x100fe20000000000 */
[----:B------:R-:W-:Y:S01]  /*1eb0*/  FMUL R57, R57, 1.4426950216293334961 ;  /* 0x3fb8aa3b39397820 */ /* 0x000fe20000400000 */
[--C-:B------:R-:W-:Y:S01]  /*1ec0*/  FADD R84, R84, -R49.reuse ;  /* 0x8000003154547221 */ /* 0x100fe20000000000 */
[----:B------:R-:W-:Y:S01]  /*1ed0*/  FADD R60, R60, -R49 ;  /* 0x800000313c3c7221 */ /* 0x000fe20000000000 */
[----:B------:R-:W-:-:S02]  /*1ee0*/  FMUL R61, R61, 1.4426950216293334961 ;  /* 0x3fb8aa3b3d3d7820 */ /* 0x000fc40000400000 */
[----:B------:R-:W3:Y:S01]  /*1ef0*/  MUFU.EX2 R74, R74 ;  /* 0x0000004a004a7308 */ /* 0x000ee20000000800 */
[----:B0-----:R-:W0:Y:S01]  /*1f00*/  LDSM.16.M88.4 R24, [R17+UR6+0x2400] ;  /* 0x002400061118783b */ /* 0x001e220008000200 */
[----:B--2---:R-:W-:Y:S01]  /*1f10*/  F2FP.BF16.F32.PACK_AB R36, R80, R75 ;  /* 0x0000004b5024723e */ /* 0x004fe200000010ff */
[----:B------:R-:W-:Y:S01]  /*1f20*/  FADD R80, R75, R80 ;  /* 0x000000504b507221 */ /* 0x000fe20000000000 */
[----:B------:R-:W-:Y:S01]  /*1f30*/  FMUL R84, R84, 1.4426950216293334961 ;  /* 0x3fb8aa3b54547820 */ /* 0x000fe20000400000 */
[----:B------:R-:W-:-:S03]  /*1f40*/  FMUL R60, R60, 1.4426950216293334961 ;  /* 0x3fb8aa3b3c3c7820 */ /* 0x000fc60000400000 */
[----:B------:R-:W-:Y:S08]  /*1f50*/  MUFU.EX2 R56, R56 ;  /* 0x0000003800387308 */ /* 0x000ff00000000800 */
[----:B------:R-:W-:Y:S01]  /*1f60*/  MUFU.EX2 R75, R86 ;  /* 0x00000056004b7308 */ /* 0x000fe20000000800 */
[----:B---3--:R-:W-:Y:S01]  /*1f70*/  F2FP.BF16.F32.PACK_AB R38, R74, R77 ;  /* 0x0000004d4a26723e */ /* 0x008fe200000010ff */
[----:B------:R-:W-:-:S04]  /*1f80*/  FADD R77, R77, R80 ;  /* 0x000000504d4d7221 */ /* 0x000fc80000000000 */
[----:B------:R-:W-:Y:S01]  /*1f90*/  FADD R77, R74, R77 ;  /* 0x0000004d4a4d7221 */ /* 0x000fe20000000000 */
[----:B------:R-:W-:Y:S01]  /*1fa0*/  IMAD.MOV.U32 R74, RZ, RZ, R49 ;  /* 0x000000ffff4a7224 */ /* 0x000fe200078e0031 */
[C---:B-1----:R-:W-:Y:S01]  /*1fb0*/  HMMA.16816.F32.BF16 R28, R36.reuse, R32, R28 ;  /* 0x00000020241c723c */ /* 0x042fe2000004181c */
[----:B------:R-:W-:Y:S08]  /*1fc0*/  MUFU.EX2 R33, R76 ;  /* 0x0000004c00217308 */ /* 0x000ff00000000800 */
[----:B------:R-:W-:Y:S01]  /*1fd0*/  MUFU.EX2 R57, R57 ;  /* 0x0000003900397308 */ /* 0x000fe20000000800 */
[----:B0-----:R-:W-:Y:S07]  /*1fe0*/  HMMA.16816.F32.BF16 R36, R36, R24, R40 ;  /* 0x000000182424723c */ /* 0x001fee0000041828 */
[----:B------:R0:W1:Y:S01]  /*1ff0*/  MUFU.EX2 R40, R22 ;  /* 0x0000001600287308 */ /* 0x0000620000000800 */
[----:B------:R-:W-:-:S07]  /*2000*/  F2FP.BF16.F32.PACK_AB R41, R63, R62 ;  /* 0x0000003e3f29723e */ /* 0x000fce00000010ff */
[----:B------:R-:W2:Y:S01]  /*2010*/  MUFU.EX2 R25, R72 ;  /* 0x0000004800197308 */ /* 0x000ea20000000800 */
[----:B0-----:R-:W-:-:S07]  /*2020*/  FMUL R22, R52, 1.4426950216293334961 ;  /* 0x3fb8aa3b34167820 */ /* 0x001fce0000400000 */
[----:B------:R-:W0:Y:S01]  /*2030*/  MUFU.EX2 R42, R73 ;  /* 0x00000049002a7308 */ /* 0x000e220000000800 */
[----:B-1----:R-:W-:-:S07]  /*2040*/  FADD R24, R40, R77 ;  /* 0x0000004d28187221 */ /* 0x002fce0000000000 */
[----:B------:R-:W1:Y:S01]  /*2050*/  MUFU.EX2 R22, R22 ;  /* 0x0000001600167308 */ /* 0x000e620000000800 */
[C---:B--2---:R-:W-:Y:S01]  /*2060*/  FADD R43, R25.reuse, R24 ;  /* 0x00000018192b7221 */ /* 0x044fe20000000000 */
[----:B------:R-:W-:-:S06]  /*2070*/  F2FP.BF16.F32.PACK_AB R40, R25, R40 ;  /* 0x000000281928723e */ /* 0x000fcc00000010ff */
[----:B------:R-:W2:Y:S01]  /*2080*/  MUFU.EX2 R73, R78 ;  /* 0x0000004e00497308 */ /* 0x000ea20000000800 */
[----:B0-----:R-:W-:Y:S01]  /*2090*/  FADD R24, R42, R43 ;  /* 0x0000002b2a187221 */ /* 0x001fe20000000000 */
[C---:B------:R-:W-:Y:S02]  /*20a0*/  F2FP.BF16.F32.PACK_AB R42, R33.reuse, R42 ;  /* 0x0000002a212a723e */ /* 0x040fe400000010ff */
[----:B------:R-:W-:Y:S01]  /*20b0*/  F2FP.BF16.F32.PACK_AB R43, R58, R59 ;  /* 0x0000003b3a2b723e */ /* 0x000fe200000010ff */
[----:B------:R-:W-:-:S03]  /*20c0*/  FADD R25, R33, R24 ;  /* 0x0000001821197221 */ /* 0x000fc60000000000 */
[----:B------:R-:W0:Y:S01]  /*20d0*/  MUFU.EX2 R52, R61 ;  /* 0x0000003d00347308 */ /* 0x000e220000000800 */
[----:B-1----:R-:W-:Y:S02]  /*20e0*/  FADD R24, R22, R25 ;  /* 0x0000001916187221 */ /* 0x002fe40000000000 */
[C---:B------:R-:W-:Y:S01]  /*20f0*/  HMMA.16816.F32.BF16 R32, R40.reuse, R34, R28 ;  /* 0x000000222820723c */ /* 0x040fe2000004181c */
[----:B------:R-:W1:Y:S04]  /*2100*/  LDSM.16.M88.4 R28, [R19+UR6+0x2000] ;  /* 0x00200006131c783b */ /* 0x000e680008000200 */
[----:B------:R-:W3:Y:S01]  /*2110*/  MUFU.EX2 R84, R84 ;  /* 0x0000005400547308 */ /* 0x000ee20000000800 */
[----:B--2---:R-:W-:Y:S02]  /*2120*/  FADD R25, R73, R24 ;  /* 0x0000001849197221 */ /* 0x004fe40000000000 */
[----:B------:R-:W-:Y:S01]  /*2130*/  HMMA.16816.F32.BF16 R36, R40, R26, R36 ;  /* 0x0000001a2824723c */ /* 0x000fe20000041824 */
[----:B------:R-:W-:Y:S01]  /*2140*/  F2FP.BF16.F32.PACK_AB R42, R75, R56 ;  /* 0x000000384b2a723e */ /* 0x000fe200000010ff */
[----:B------:R-:W-:Y:S01]  /*2150*/  FADD R24, R56, R25 ;  /* 0x0000001938187221 */ /* 0x000fe20000000000 */
[----:B------:R-:W-:-:S02]  /*2160*/  F2FP.BF16.F32.PACK_AB R43, R54, R51 ;  /* 0x00000033362b723e */ /* 0x000fc400000010ff */
[----:B------:R-:W2:Y:S01]  /*2170*/  MUFU.EX2 R59, R60 ;  /* 0x0000003c003b7308 */ /* 0x000ea20000000800 */
[----:B------:R-:W-:Y:S01]  /*2180*/  FADD R24, R75, R24 ;  /* 0x000000184b187221 */ /* 0x000fe20000000000 */
[----:B------:R-:W-:-:S03]  /*2190*/  MOV R75, R44 ;  /* 0x0000002c004b7202 */ /* 0x000fc60000000f00 */
[----:B------:R-:W-:-:S04]  /*21a0*/  FADD R25, R57, R24 ;  /* 0x0000001839197221 */ /* 0x000fc80000000000 */
[----:B0-----:R-:W-:Y:S02]  /*21b0*/  FADD R41, R52, R25 ;  /* 0x0000001934297221 */ /* 0x001fe40000000000 */
[----:B------:R-:W-:Y:S02]  /*21c0*/  LDSM.16.M88.4 R24, [R19+UR6+0x2400] ;  /* 0x002400061318783b */ /* 0x000fe40008000200 */
[----:B---3--:R-:W-:Y:S01]  /*21d0*/  FADD R40, R84, R41 ;  /* 0x0000002954287221 */ /* 0x008fe20000000000 */
[----:B------:R-:W-:-:S03]  /*21e0*/  F2FP.BF16.F32.PACK_AB R41, R53, R50 ;  /* 0x000000323529723e */ /* 0x000fc600000010ff */
[----:B--2---:R-:W-:Y:S01]  /*21f0*/  FADD R58, R59, R40 ;  /* 0x000000283b3a7221 */ /* 0x004fe20000000000 */
[----:B------:R-:W-:-:S04]  /*2200*/  F2FP.BF16.F32.PACK_AB R40, R73, R22 ;  /* 0x000000164928723e */ /* 0x000fc800000010ff */
[----:B------:R-:W0:Y:S03]  /*2210*/  SHFL.BFLY PT, R61, R58, 0x2, 0x1f ;  /* 0x0c401f003a3d7f89 */ /* 0x000e2600000e0000 */
[----:B-1----:R-:W-:Y:S01]  /*2220*/  HMMA.16816.F32.BF16 R32, R40, R28, R32 ;  /* 0x0000001c2820723c */ /* 0x002fe20000041820 */
[----:B0-----:R-:W-:-:S07]  /*2230*/  FADD R61, R58, R61 ;  /* 0x0000003d3a3d7221 */ /* 0x001fce0000000000 */
[----:B------:R-:W-:Y:S01]  /*2240*/  HMMA.16816.F32.BF16 R36, R40, R24, R36 ;  /* 0x000000182824723c */ /* 0x000fe20000041824 */
[----:B------:R-:W0:Y:S01]  /*2250*/  SHFL.BFLY PT, R22, R61, 0x1, 0x1f ;  /* 0x0c201f003d167f89 */ /* 0x000e2200000e0000 */
[----:B------:R-:W-:Y:S02]  /*2260*/  F2FP.BF16.F32.PACK_AB R40, R52, R57 ;  /* 0x000000393428723e */ /* 0x000fe400000010ff */
[----:B------:R-:W-:Y:S02]  /*2270*/  F2FP.BF16.F32.PACK_AB R41, R48, R47 ;  /* 0x0000002f3029723e */ /* 0x000fe400000010ff */
[----:B------:R-:W-:Y:S02]  /*2280*/  F2FP.BF16.F32.PACK_AB R42, R59, R84 ;  /* 0x000000543b2a723e */ /* 0x000fe400000010ff */
[----:B------:R-:W-:-:S07]  /*2290*/  F2FP.BF16.F32.PACK_AB R43, R46, R45 ;  /* 0x0000002d2e2b723e */ /* 0x000fce00000010ff */
[----:B------:R-:W-:Y:S01]  /*22a0*/  HMMA.16816.F32.BF16 R28, R40, R30, R32 ;  /* 0x0000001e281c723c */ /* 0x000fe20000041820 */
[----:B------:R-:W-:-:S05]  /*22b0*/  IMAD.U32 R32, RZ, RZ, UR5 ;  /* 0x00000005ff207e24 */ /* 0x000fca000f8e00ff */
[----:B------:R-:W-:Y:S02]  /*22c0*/  ISETP.GE.U32.AND.EX P0, PT, R32, RZ, PT, P0 ;  /* 0x000000ff2000720c */ /* 0x000fe40003f06100 */
[----:B------:R-:W-:Y:S01]  /*22d0*/  HMMA.16816.F32.BF16 R24, R40, R26, R36 ;  /* 0x0000001a2818723c */ /* 0x000fe20000041824 */
[----:B0-----:R-:W-:-:S04]  /*22e0*/  FADD R22, R61, R22 ;  /* 0x000000163d167221 */ /* 0x001fc80000000000 */
[----:B------:R-:W-:-:S06]  /*22f0*/  FFMA R12, R55, R12, R22 ;  /* 0x0000000c370c7223 */ /* 0x000fcc0000000016 */
[----:B------:R-:W-:Y:S09]  /*2300*/  @!P0 BRA `(.L_x_1) ;  /* 0xffffffe400e48947 */ /* 0x000ff2000383ffff */
.L_x_0:
[----:B------:R-:W-:Y:S01]  /*2310*/  IMAD.MOV.U32 R19, RZ, RZ, R12 ;  /* 0x000000ffff137224 */ /* 0x000fe200078e000c */
[C---:B------:R-:W-:Y:S01]  /*2320*/  LOP3.LUT P0, RZ, R0.reuse, 0x100, RZ, 0xc0, !PT ;  /* 0x0000010000ff7812 */ /* 0x040fe2000780c0ff */
[----:B------:R-:W-:Y:S01]  /*2330*/  IMAD.MOV.U32 R15, RZ, RZ, R11 ;  /* 0x000000ffff0f7224 */ /* 0x000fe200078e000b */
[C---:B------:R-:W-:Y:S01]  /*2340*/  LOP3.LUT R4, R0.reuse, 0x1f0, RZ, 0xc0, !PT ;  /* 0x000001f000047812 */ /* 0x040fe200078ec0ff */
[C---:B------:R-:W-:Y:S01]  /*2350*/  IMAD.SHL.U32 R10, R0.reuse, 0x4, RZ ;  /* 0x00000004000a7824 */ /* 0x040fe200078e00ff */
[----:B------:R-:W-:Y:S01]  /*2360*/  LOP3.LUT R12, R0, 0x8, RZ, 0xc0, !PT ;  /* 0x00000008000c7812 */ /* 0x000fe200078ec0ff */
[C---:B------:R-:W-:Y:S01]  /*2370*/  FMUL R0, R19.reuse, 8388608 ;  /* 0x4b00000013007820 */ /* 0x040fe20000400000 */
[----:B------:R-:W-:Y:S01]  /*2380*/  FSETP.GEU.AND P2, PT, R19, 1.175494350822287508e-38, PT ;  /* 0x008000001300780b */ /* 0x000fe20003f4e000 */
[C---:B------:R-:W-:Y:S01]  /*2390*/  FMUL R8, R15.reuse, 8388608 ;  /* 0x4b0000000f087820 */ /* 0x040fe20000400000 */
[----:B------:R-:W-:Y:S01]  /*23a0*/  FSETP.GT.AND P1, PT, |R15|, 8.50705917302346158658e+37, PT ;  /* 0x7e8000000f00780b */ /* 0x000fe20003f24200 */
[----:B------:R-:W-:Y:S01]  /*23b0*/  BAR.SYNC.DEFER_BLOCKING 0x0 ;  /* 0x0000000000007b1d */ /* 0x000fe20000010000 */
[----:B------:R-:W-:-:S02]  /*23c0*/  LEA R9, R7, UR6, 0x4 ;  /* 0x0000000607097c11 */ /* 0x000fc4000f8e20ff */
[----:B------:R-:W-:Y:S02]  /*23d0*/  FSEL R32, R0, R19, !P2 ;  /* 0x0000001300207208 */ /* 0x000fe40005000000 */
[----:B------:R-:W-:Y:S01]  /*23e0*/  FSETP.GEU.AND P4, PT, |R15|, 1.175494350822287508e-38, PT ;  /* 0x008000000f00780b */ /* 0x000fe20003f8e200 */
[--C-:B------:R-:W-:Y:S01]  /*23f0*/  IMAD R7, R7, -0x8, R9.reuse ;  /* 0xfffffff807077824 */ /* 0x100fe200078e0209 */
[----:B------:R-:W-:Y:S01]  /*2400*/  LOP3.LUT R10, R10, 0x3c0, RZ, 0xc0, !PT ;  /* 0x000003c00a0a7812 */ /* 0x000fe200078ec0ff */
[----:B------:R-:W-:Y:S01]  /*2410*/  VIADD R0, R32, 0xc0cafb0d ;  /* 0xc0cafb0d20007836 */ /* 0x000fe20000000000 */
[C---:B------:R-:W-:Y:S01]  /*2420*/  FSETP.GEU.AND P3, PT, R15.reuse, 1.175494350822287508e-38, PT ;  /* 0x008000000f00780b */ /* 0x040fe20003f6e000 */
[----:B------:R-:W-:Y:S01]  /*2430*/  IMAD R9, R12, 0x200, R9 ;  /* 0x000002000c097824 */ /* 0x000fe200078e0209 */
[----:B------:R-:W0:Y:S01]  /*2440*/  LDC R22, c[0x0][0x3e8] ;  /* 0x0000fa00ff167b82 */ /* 0x000e220000000800 */
[----:B------:R-:W-:Y:S01]  /*2450*/  IMAD.IADD R13, R10, 0x1, R7 ;  /* 0x000000010a0d7824 */ /* 0x000fe200078e0207 */
[----:B------:R-:W-:Y:S01]  /*2460*/  LOP3.LUT R7, R0, 0xff800000, RZ, 0xc0, !PT ;  /* 0xff80000000077812 */ /* 0x000fe200078ec0ff */
[----:B------:R-:W-:Y:S01]  /*2470*/  IMAD R21, R4, 0x8, R9 ;  /* 0x0000000804157824 */ /* 0x000fe200078e0209 */
[----:B------:R-:W-:Y:S01]  /*2480*/  FSEL R23, R8, R15, !P3 ;  /* 0x0000000f08177208 */ /* 0x000fe20005800000 */
[----:B------:R-:W-:Y:S01]  /*2490*/  @P1 FMUL R15, R15, 0.25 ;  /* 0x3e8000000f0f1820 */ /* 0x000fe20000400000 */
[----:B------:R-:W-:Y:S01]  /*24a0*/  FSEL R4, RZ, -23, P2 ;  /* 0xc1b80000ff047808 */ /* 0x000fe20001000000 */
[----:B------:R-:W-:Y:S01]  /*24b0*/  @P1 FMUL R27, R27, 0.25 ;  /* 0x3e8000001b1b1820 */ /* 0x000fe20000400000 */
[----:B------:R-:W-:Y:S01]  /*24c0*/  I2FP.F32.S32 R9, R7 ;  /* 0x0000000700097245 */ /* 0x000fe20000201400 */
[----:B------:R-:W-:Y:S01]  /*24d0*/  @!P4 FMUL R15, R15, 16777216 ;  /* 0x4b8000000f0fc820 */ /* 0x000fe20000400000 */
[----:B------:R-:W-:Y:S01]  /*24e0*/  IADD3 R8, PT, PT, R23, -0x3f3504f3, RZ ;  /* 0xc0cafb0d17087810 */ /* 0x000fe20007ffe0ff */
[----:B------:R-:W-:Y:S01]  /*24f0*/  @P1 FMUL R26, R26, 0.25 ;  /* 0x3e8000001a1a1820 */ /* 0x000fe20000400000 */
[----:B------:R-:W-:Y:S01]  /*2500*/  FSETP.GT.AND P2, PT, |R19|, 8.50705917302346158658e+37, PT ;  /* 0x7e8000001300780b */ /* 0x000fe20003f44200 */
[----:B------:R-:W-:Y:S01]  /*2510*/  FFMA.FTZ R4, R9, 1.1920928955078125e-07, R4 ;  /* 0x3400000009047823 */ /* 0x000fe20000010004 */
[----:B------:R-:W-:Y:S01]  /*2520*/  LOP3.LUT R10, R8, 0xff800000, RZ, 0xc0, !PT ;  /* 0xff800000080a7812 */ /* 0x000fe200078ec0ff */
[----:B------:R-:W1:Y:S01]  /*2530*/  MUFU.RCP R9, R15 ;  /* 0x0000000f00097308 */ /* 0x000e620000001000 */
[----:B------:R-:W-:Y:S01]  /*2540*/  FSEL R8, RZ, -23, P3 ;  /* 0xc1b80000ff087808 */ /* 0x000fe20001800000 */
[----:B------:R-:W-:Y:S01]  /*2550*/  @P1 FMUL R31, R31, 0.25 ;  /* 0x3e8000001f1f1820 */ /* 0x000fe20000400000 */
[----:B------:R-:W-:Y:S01]  /*2560*/  FSETP.GEU.AND P3, PT, |R19|, 1.175494350822287508e-38, PT ;  /* 0x008000001300780b */ /* 0x000fe20003f6e200 */
[----:B------:R-:W-:Y:S01]  /*2570*/  @P1 FMUL R30, R30, 0.25 ;  /* 0x3e8000001e1e1820 */ /* 0x000fe20000400000 */
[----:B------:R-:W-:Y:S01]  /*2580*/  I2FP.F32.S32 R11, R10 ;  /* 0x0000000a000b7245 */ /* 0x000fe20000201400 */
[----:B------:R-:W-:-:S02]  /*2590*/  IMAD.IADD R7, R32, 0x1, -R7 ;  /* 0x0000000120077824 */ /* 0x000fc400078e0a07 */
[----:B------:R-:W-:Y:S01]  /*25a0*/  @!P4 FMUL R27, R27, 16777216 ;  /* 0x4b8000001b1bc820 */ /* 0x000fe20000400000 */
[----:B------:R-:W-:Y:S02]  /*25b0*/  IMAD.IADD R10, R23, 0x1, -R10 ;  /* 0x00000001170a7824 */ /* 0x000fe400078e0a0a */
[----:B------:R-:W-:Y:S01]  /*25c0*/  @!P4 FMUL R26, R26, 16777216 ;  /* 0x4b8000001a1ac820 */ /* 0x000fe20000400000 */
[----:B------:R-:W-:Y:S01]  /*25d0*/  @P2 FMUL R19, R19, 0.25 ;  /* 0x3e80000013132820 */ /* 0x000fe20000400000 */
[----:B------:R-:W-:Y:S01]  /*25e0*/  FFMA.FTZ R16, R11, 1.1920928955078125e-07, R8 ;  /* 0x340000000b107823 */ /* 0x000fe20000010008 */
[----:B------:R-:W-:Y:S02]  /*25f0*/  IMAD.MOV.U32 R11, RZ, RZ, 0x3dc6b27f ;  /* 0x3dc6b27fff0b7424 */ /* 0x000fe400078e00ff */
[----:B------:R-:W-:Y:S01]  /*2600*/  @!P4 FMUL R31, R31, 16777216 ;  /* 0x4b8000001f1fc820 */ /* 0x000fe20000400000 */
[----:B------:R-:W-:Y:S01]  /*2610*/  @!P4 FMUL R30, R30, 16777216 ;  /* 0x4b8000001e1ec820 */ /* 0x000fe20000400000 */
[----:B------:R-:W-:Y:S01]  /*2620*/  FADD R7, R7, -1 ;  /* 0xbf80000007077421 */ /* 0x000fe20000000000 */
[----:B------:R-:W-:Y:S01]  /*2630*/  FADD R10, R10, -1 ;  /* 0xbf8000000a0a7421 */ /* 0x000fe20000000000 */
[----:B------:R-:W-:Y:S01]  /*2640*/  @!P3 FMUL R19, R19, 16777216 ;  /* 0x4b8000001313b820 */ /* 0x000fe20000400000 */
[C---:B-1----:R-:W-:Y:S01]  /*2650*/  FMUL R15, R9.reuse, R27 ;  /* 0x0000001b090f7220 */ /* 0x042fe20000400000 */
[C---:B------:R-:W-:Y:S01]  /*2660*/  FMUL R14, R9.reuse, R26 ;  /* 0x0000001a090e7220 */ /* 0x040fe20000400000 */
[C---:B------:R-:W-:Y:S01]  /*2670*/  FMUL R18, R9.reuse, R31 ;  /* 0x0000001f09127220 */ /* 0x040fe20000400000 */
[----:B------:R-:W-:Y:S01]  /*2680*/  FMUL R17, R9, R30 ;  /* 0x0000001e09117220 */ /* 0x000fe20000400000 */
[-C--:B------:R-:W-:Y:S01]  /*2690*/  FFMA.FTZ R8, R7, R11.reuse, -0.16845393180847167969 ;  /* 0xbe2c7f3007087423 */ /* 0x080fe2000001000b */
[----:B------:R-:W-:Y:S01]  /*26a0*/  FFMA.FTZ R9, R10, R11, -0.16845393180847167969 ;  /* 0xbe2c7f300a097423 */ /* 0x000fe2000001000b */
[----:B------:R-:W-:Y:S01]  /*26b0*/  @P2 FMUL R25, R25, 0.25 ;  /* 0x3e80000019192820 */ /* 0x000fe20000400000 */
[----:B------:R-:W1:Y:S01]  /*26c0*/  MUFU.RCP R11, R19 ;  /* 0x00000013000b7308 */ /* 0x000e620000001000 */
[----:B------:R-:W-:Y:S01]  /*26d0*/  FFMA.FTZ R8, R7, R8, 0.1716887056827545166 ;  /* 0x3e2fcf2a07087423 */ /* 0x000fe20000010008 */
[----:B------:R-:W-:Y:S01]  /*26e0*/  @P2 FMUL R24, R24, 0.25 ;  /* 0x3e80000018182820 */ /* 0x000fe20000400000 */
[----:B------:R-:W-:Y:S01]  /*26f0*/  @P2 FMUL R29, R29, 0.25 ;  /* 0x3e8000001d1d2820 */ /* 0x000fe20000400000 */
[----:B------:R-:W-:Y:S01]  /*2700*/  @P2 FMUL R28, R28, 0.25 ;  /* 0x3e8000001c1c2820 */ /* 0x000fe20000400000 */
[----:B------:R-:W-:Y:S01]  /*2710*/  FFMA.FTZ R8, R7, R8, -0.17900948226451873779 ;  /* 0xbe374e4307087423 */ /* 0x000fe20000010008 */
[----:B------:R-:W-:Y:S01]  /*2720*/  FFMA.FTZ R9, R10, R9, 0.1716887056827545166 ;  /* 0x3e2fcf2a0a097423 */ /* 0x000fe20000010009 */
[----:B------:R-:W-:Y:S01]  /*2730*/  @!P3 FMUL R25, R25, 16777216 ;  /* 0x4b8000001919b820 */ /* 0x000fe20000400000 */
[----:B------:R-:W-:Y:S01]  /*2740*/  @!P3 FMUL R24, R24, 16777216 ;  /* 0x4b8000001818b820 */ /* 0x000fe20000400000 */
[----:B------:R-:W-:Y:S01]  /*2750*/  FFMA.FTZ R8, R7, R8, 0.20512372255325317383 ;  /* 0x3e520bf407087423 */ /* 0x000fe20000010008 */
[----:B------:R-:W-:Y:S01]  /*2760*/  @!P3 FMUL R29, R29, 16777216 ;  /* 0x4b8000001d1db820 */ /* 0x000fe20000400000 */
[----:B------:R-:W-:Y:S01]  /*2770*/  @!P3 FMUL R28, R28, 16777216 ;  /* 0x4b8000001c1cb820 */ /* 0x000fe20000400000 */
[----:B------:R-:W-:Y:S01]  /*2780*/  FFMA.FTZ R9, R10, R9, -0.17900948226451873779 ;  /* 0xbe374e430a097423 */ /* 0x000fe20000010009 */
[----:B------:R-:W-:Y:S01]  /*2790*/  LEA.HI R0, R12, R13, RZ, 0x1f ;  /* 0x0000000d0c007211 */ /* 0x000fe200078ff8ff */
[----:B------:R-:W-:Y:S01]  /*27a0*/  FFMA.FTZ R8, R7, R8, -0.24046532809734344482 ;  /* 0xbe763c8b07087423 */ /* 0x000fe20000010008 */
[----:B------:R-:W-:Y:S01]  /*27b0*/  F2FP.BF16.F32.PACK_AB R14, R14, R17 ;  /* 0x000000110e0e723e */ /* 0x000fe200000010ff */
[C---:B------:R-:W-:Y:S01]  /*27c0*/  FFMA.FTZ R9, R10.reuse, R9, 0.20512372255325317383 ;  /* 0x3e520bf40a097423 */ /* 0x040fe20000010009 */
[C---:B-1----:R-:W-:Y:S01]  /*27d0*/  FMUL R13, R11.reuse, R25 ;  /* 0x000000190b0d7220 */ /* 0x042fe20000400000 */
[C---:B------:R-:W-:Y:S01]  /*27e0*/  FMUL R12, R11.reuse, R24 ;  /* 0x000000180b0c7220 */ /* 0x040fe20000400000 */
[C---:B------:R-:W-:Y:S01]  /*27f0*/  FMUL R19, R11.reuse, R28 ;  /* 0x0000001c0b137220 */ /* 0x040fe20000400000 */
[----:B------:R-:W-:Y:S01]  /*2800*/  FMUL R20, R11, R29 ;  /* 0x0000001d0b147220 */ /* 0x000fe20000400000 */
[----:B------:R-:W-:Y:S01]  /*2810*/  FFMA.FTZ R8, R7, R8, 0.28857114911079406738 ;  /* 0x3e93bf9907087423 */ /* 0x000fe20000010008 */
[----:B------:R-:W-:Y:S01]  /*2820*/  FFMA.FTZ R9, R10, R9, -0.24046532809734344482 ;  /* 0xbe763c8b0a097423 */ /* 0x000fe20000010009 */
[----:B------:R-:W-:Y:S01]  /*2830*/  F2FP.BF16.F32.PACK_AB R15, R15, R18 ;  /* 0x000000120f0f723e */ /* 0x000fe200000010ff */
[----:B------:R-:W1:Y:S01]  /*2840*/  LDCU.64 UR4, c[0x0][0x3e0] ;  /* 0x00007c00ff0477ac */ /* 0x000e620008000a00 */
[----:B------:R-:W-:Y:S01]  /*2850*/  F2FP.BF16.F32.PACK_AB R12, R12, R19 ;  /* 0x000000130c0c723e */ /* 0x000fe200000010ff */
[----:B------:R-:W-:Y:S01]  /*2860*/  FFMA.FTZ R8, R7, R8, -0.36067417263984680176 ;  /* 0xbeb8aa4907087423 */ /* 0x000fe20000010008 */
[----:B------:R-:W-:Y:S01]  /*2870*/  F2FP.BF16.F32.PACK_AB R13, R13, R20 ;  /* 0x000000140d0d723e */ /* 0x000fe200000010ff */
[----:B------:R-:W-:Y:S01]  /*2880*/  FFMA.FTZ R9, R10, R9, 0.28857114911079406738 ;  /* 0x3e93bf990a097423 */ /* 0x000fe20000010009 */
[----:B------:R-:W2:Y:S01]  /*2890*/  LDC.64 R24, c[0x0][0x398] ;  /* 0x0000e600ff187b82 */ /* 0x000ea20000000a00 */
[C---:B------:R-:W-:Y:S01]  /*28a0*/  FFMA.FTZ R8, R7.reuse, R8, 0.48089820146560668945 ;  /* 0x3ef6384a07087423 */ /* 0x040fe20000010008 */
[----:B------:R-:W-:Y:S01]  /*28b0*/  ISETP.GE.U32.AND P2, PT, R32, 0x7f800000, PT ;  /* 0x7f8000002000780c */ /* 0x000fe20003f46070 */
[----:B------:R3:W-:Y:S01]  /*28c0*/  STSM.16.M88.4 [R21], R12 ;  /* 0x0000000c15007844 */ /* 0x0007e20000000200 */
[----:B------:R-:W-:Y:S01]  /*28d0*/  FFMA.FTZ R9, R10, R9, -0.36067417263984680176 ;  /* 0xbeb8aa490a097423 */ /* 0x000fe20000010009 */
[----:B------:R-:W-:Y:S01]  /*28e0*/  FFMA.FTZ R8, R7, R8, -0.72134751081466674805 ;  /* 0xbf38aa3b07087423 */ /* 0x000fe20000010008 */
[----:B0-----:R-:W-:-:S02]  /*28f0*/  IMAD R18, R3, R22, RZ ;  /* 0x0000001603127224 */ /* 0x001fc400078e02ff */
[----:B------:R-:W-:Y:S01]  /*2900*/  BAR.SYNC.DEFER_BLOCKING 0x0 ;  /* 0x0000000000007b1d */ /* 0x000fe20000010000 */
[C---:B------:R-:W-:Y:S01]  /*2910*/  FFMA.FTZ R9, R10.reuse, R9, 0.48089820146560668945 ;  /* 0x3ef6384a0a097423 */ /* 0x040fe20000010009 */
[----:B------:R-:W-:Y:S01]  /*2920*/  FMUL R8, R7, R8 ;  /* 0x0000000807087220 */ /* 0x000fe20000400000 */
[----:B------:R-:W-:Y:S02]  /*2930*/  ISETP.GE.U32.AND P3, PT, R23, 0x7f800000, PT ;  /* 0x7f8000001700780c */ /* 0x000fe40003f66070 */
[----:B------:R-:W-:Y:S01]  /*2940*/  FFMA.FTZ R9, R10, R9, -0.72134751081466674805 ;  /* 0xbf38aa3b0a097423 */ /* 0x000fe20000010009 */
[C---:B------:R-:W-:Y:S01]  /*2950*/  FMUL R8, R7.reuse, R8 ;  /* 0x0000000807087220 */ /* 0x040fe20000400000 */
[----:B-1----:R-:W-:Y:S01]  /*2960*/  UIMAD UR4, UR7, UR4, URZ ;  /* 0x00000004070472a4 */ /* 0x002fe2000f8e02ff */
[----:B------:R-:W-:Y:S01]  /*2970*/  FSETP.NEU.AND P1, PT, R32, RZ, PT ;  /* 0x000000ff2000720b */ /* 0x000fe20003f2d000 */
[----:B------:R-:W-:Y:S01]  /*2980*/  FMUL R9, R10, R9 ;  /* 0x000000090a097220 */ /* 0x000fe20000400000 */
[----:B------:R-:W-:Y:S01]  /*2990*/  FFMA.FTZ R7, R7, 1.4426950216293334961, R8 ;  /* 0x3fb8aa3b07077823 */ /* 0x000fe20000010008 */
[----:B------:R-:W-:Y:S01]  /*29a0*/  LEA R8, R5, UR6, 0x4 ;  /* 0x0000000605087c11 */ /* 0x000fe2000f8e20ff */
[----:B---3--:R-:W-:-:S02]  /*29b0*/  IMAD R13, R22, 0x2, R18 ;  /* 0x00000002160d7824 */ /* 0x008fc400078e0212 */
[----:B------:R-:W-:Y:S01]  /*29c0*/  FMUL R9, R10, R9 ;  /* 0x000000090a097220 */ /* 0x000fe20000400000 */
[----:B------:R-:W-:Y:S01]  /*29d0*/  FADD R7, R4, R7 ;  /* 0x0000000704077221 */ /* 0x000fe20000000000 */
[----:B------:R-:W-:Y:S01]  /*29e0*/  @P2 IMAD.MOV.U32 R5, RZ, RZ, 0x7f800000 ;  /* 0x7f800000ff052424 */ /* 0x000fe200078e00ff */
[----:B------:R-:W-:Y:S01]  /*29f0*/  USHF.L.U32 UR8, UR4, 0x1, URZ ;  /* 0x0000000104087899 */ /* 0x000fe200080006ff */
[----:B------:R-:W-:Y:S01]  /*2a00*/  FFMA.FTZ R17, R10, 1.4426950216293334961, R9 ;  /* 0x3fb8aa3b0a117823 */ /* 0x000fe20000010009 */
[----:B------:R-:W-:Y:S02]  /*2a10*/  IMAD R4, R2, UR5, RZ ;  /* 0x0000000502047c24 */ /* 0x000fe4000f8e02ff */
[----:B------:R-:W-:Y:S01]  /*2a20*/  @P2 FFMA.FTZ R7, R32, R5, +INF ;  /* 0x7f80000020072423 */ /* 0x000fe20000010005 */
[----:B------:R-:W-:Y:S02]  /*2a30*/  IMAD R15, R22, 0x2, R13 ;  /* 0x00000002160f7824 */ /* 0x000fe400078e020d */
[----:B------:R-:W-:Y:S01]  /*2a40*/  FADD R3, R16, R17 ;  /* 0x0000001110037221 */ /* 0x000fe20000000000 */
[----:B------:R-:W-:Y:S01]  /*2a50*/  IMAD.SHL.U32 R5, R4, 0x2, RZ ;  /* 0x0000000204057824 */ /* 0x000fe200078e00ff */
[----:B------:R-:W-:Y:S01]  /*2a60*/  UIMAD.WIDE UR4, UR4, 0x2, URZ ;  /* 0x00000002040478a5 */ /* 0x000fe2000f8e02ff */
[----:B------:R-:W0:Y:S01]  /*2a70*/  LDS.128 R8, [R8] ;  /* 0x0000000008087984 */ /* 0x000e220000000c00 */
[----:B------:R-:W-:Y:S01]  /*2a80*/  IMAD R17, R22, 0x2, R15 ;  /* 0x0000000216117824 */ /* 0x000fe200078e020f */
[----:B------:R-:W-:Y:S01]  /*2a90*/  @P3 MOV R12, 0x7f800000 ;  /* 0x7f800000000c3802 */ /* 0x000fe20000000f00 */
[----:B------:R-:W-:Y:S01]  /*2aa0*/  IMAD.HI R4, R4, 0x2, RZ ;  /* 0x0000000204047827 */ /* 0x000fe200078e02ff */
[----:B--2---:R-:W-:-:S02]  /*2ab0*/  IADD3 R24, P4, P5, R5, UR8, R24 ;  /* 0x0000000805187c10 */ /* 0x004fc4000fd9e018 */
[C---:B------:R-:W-:Y:S01]  /*2ac0*/  FSETP.NEU.AND P2, PT, R23.reuse, RZ, PT ;  /* 0x000000ff1700720b */ /* 0x040fe20003f4d000 */
[----:B------:R-:W-:Y:S02]  /*2ad0*/  IMAD R19, R22, 0x2, R17 ;  /* 0x0000000216137824 */ /* 0x000fe400078e0211 */
[----:B------:R-:W-:Y:S01]  /*2ae0*/  @P3 FFMA.FTZ R3, R23, R12, +INF ;  /* 0x7f80000017033423 */ /* 0x000fe2000001000c */
[----:B------:R-:W-:Y:S01]  /*2af0*/  IADD3.X R26, PT, PT, R4, UR5, R25, P4, P5 ;  /* 0x00000005041a7c10 */ /* 0x000fe2000a7ea419 */
[----:B------:R-:W1:Y:S01]  /*2b00*/  LDCU UR4, c[0x0][0x3ec] ;  /* 0x00007d80ff0477ac */ /* 0x000e620008000800 */
[-C--:B------:R-:W-:Y:S01]  /*2b10*/  LEA R4, P3, R18, R24.reuse, 0x1 ;  /* 0x0000001812047211 */ /* 0x080fe200078608ff */
[----:B------:R-:W-:Y:S01]  /*2b20*/  IMAD R21, R22, 0x2, R19 ;  /* 0x0000000216157824 */ /* 0x000fe200078e0213 */
[----:B------:R-:W-:Y:S02]  /*2b30*/  LEA R12, P4, R13, R24, 0x1 ;  /* 0x000000180d0c7211 */ /* 0x000fe400078808ff */
[----:B------:R-:W-:Y:S01]  /*2b40*/  LEA.HI.X.SX32 R5, R18, R26, 0x1, P3 ;  /* 0x0000001a12057211 */ /* 0x000fe200018f0eff */
[----:B------:R-:W-:Y:S01]  /*2b50*/  IMAD R23, R22, 0x2, R21 ;  /* 0x0000000216177824 */ /* 0x000fe200078e0215 */
[----:B------:R-:W-:-:S02]  /*2b60*/  LEA R14, P5, R15, R24, 0x1 ;  /* 0x000000180f0e7211 */ /* 0x000fc400078a08ff */
[----:B------:R-:W-:Y:S01]  /*2b70*/  LEA R16, P3, R17, R24, 0x1 ;  /* 0x0000001811107211 */ /* 0x000fe200078608ff */
[----:B------:R-:W-:Y:S01]  /*2b80*/  IMAD R25, R22, 0x2, R23 ;  /* 0x0000000216197824 */ /* 0x000fe200078e0217 */
[-C--:B------:R-:W-:Y:S02]  /*2b90*/  LEA.HI.X.SX32 R13, R13, R26.reuse, 0x1, P4 ;  /* 0x0000001a0d0d7211 */ /* 0x080fe400020f0eff */
[-C--:B------:R-:W-:Y:S02]  /*2ba0*/  LEA.HI.X.SX32 R15, R15, R26.reuse, 0x1, P5 ;  /* 0x0000001a0f0f7211 */ /* 0x080fe400028f0eff */
[----:B------:R-:W-:Y:S02]  /*2bb0*/  LEA.HI.X.SX32 R17, R17, R26, 0x1, P3 ;  /* 0x0000001a11117211 */ /* 0x000fe400018f0eff */
[-C--:B------:R-:W-:Y:S01]  /*2bc0*/  LEA R18, P3, R19, R24.reuse, 0x1 ;  /* 0x0000001813127211 */ /* 0x080fe200078608ff */
[----:B-1----:R-:W-:Y:S01]  /*2bd0*/  UIMAD UR4, UR7, UR4, URZ ;  /* 0x00000004070472a4 */ /* 0x002fe2000f8e02ff */
[----:B------:R-:W-:-:S02]  /*2be0*/  LEA R20, P4, R21, R24, 0x1 ;  /* 0x0000001815147211 */ /* 0x000fc400078808ff */
[-C--:B------:R-:W-:Y:S01]  /*2bf0*/  LEA R22, P5, R23, R24.reuse, 0x1 ;  /* 0x0000001817167211 */ /* 0x080fe200078a08ff */
[----:B------:R-:W-:Y:S01]  /*2c00*/  USHF.L.U32 UR7, UR4, 0x2, URZ ;  /* 0x0000000204077899 */ /* 0x000fe200080006ff */
[----:B------:R-:W-:Y:S01]  /*2c10*/  LEA R24, P6, R25, R24, 0x1 ;  /* 0x0000001819187211 */ /* 0x000fe200078c08ff */
[----:B------:R-:W-:Y:S01]  /*2c20*/  UIMAD.WIDE UR4, UR4, 0x4, URZ ;  /* 0x00000004040478a5 */ /* 0x000fe2000f8e02ff */
[-C--:B------:R-:W-:Y:S02]  /*2c30*/  LEA.HI.X.SX32 R19, R19, R26.reuse, 0x1, P3 ;  /* 0x0000001a13137211 */ /* 0x080fe400018f0eff */
[-C--:B------:R-:W-:Y:S02]  /*2c40*/  LEA.HI.X.SX32 R21, R21, R26.reuse, 0x1, P4 ;  /* 0x0000001a15157211 */ /* 0x080fe400020f0eff */
[----:B------:R-:W-:Y:S01]  /*2c50*/  LEA.HI.X.SX32 R23, R23, R26, 0x1, P5 ;  /* 0x0000001a17177211 */ /* 0x000fe200028f0eff */
[----:B0-----:R0:W-:Y:S01]  /*2c60*/  STG.E.U16 desc[UR10][R4.64], R8 ;  /* 0x0000000804007986 */ /* 0x0011e2000c10150a */
[----:B------:R-:W-:-:S02]  /*2c70*/  PRMT R28, R10, 0x7632, R28 ;  /* 0x000076320a1c7816 */ /* 0x000fc4000000001c */
[----:B------:R-:W-:Y:S01]  /*2c80*/  LEA.HI.X.SX32 R25, R25, R26, 0x1, P6 ;  /* 0x0000001a19197211 */ /* 0x000fe200030f0eff */
[----:B------:R1:W-:Y:S01]  /*2c90*/  STG.E.U16 desc[UR10][R12.64], R9 ;  /* 0x000000090c007986 */ /* 0x0003e2000c10150a */
[----:B------:R-:W-:Y:S01]  /*2ca0*/  PRMT R29, R11, 0x7632, R29 ;  /* 0x000076320b1d7816 */ /* 0x000fe2000000001d */
[----:B------:R-:W2:Y:S01]  /*2cb0*/  LDC.64 R26, c[0x0][0x3a0] ;  /* 0x0000e800ff1a7b82 */ /* 0x000ea20000000a00 */
[----:B------:R-:W-:Y:S01]  /*2cc0*/  FSEL R3, R3, -INF , P2 ;  /* 0xff80000003037808 */ /* 0x000fe20001000000 */
[----:B------:R3:W-:Y:S04]  /*2cd0*/  STG.E.U16 desc[UR10][R14.64], R10 ;  /* 0x0000000a0e007986 */ /* 0x0007e8000c10150a */
[----:B------:R4:W-:Y:S01]  /*2ce0*/  STG.E.U16 desc[UR10][R16.64], R11 ;  /* 0x0000000b10007986 */ /* 0x0009e2000c10150a */
[----:B0-----:R-:W-:Y:S01]  /*2cf0*/  FSEL R4, R7, -INF , P1 ;  /* 0xff80000007047808 */ /* 0x001fe20000800000 */
[----:B------:R-:W-:Y:S01]  /*2d00*/  FFMA R5, R3, 0.69314718246459960938, R44 ;  /* 0x3f31721803057823 */ /* 0x000fe2000000002c */
[----:B------:R-:W-:Y:S01]  /*2d10*/  LOP3.LUT R7, R6, 0x3f8, RZ, 0xc0, !PT ;  /* 0x000003f806077812 */ /* 0x000fe200078ec0ff */
[----:B------:R-:W-:Y:S01]  /*2d20*/  IMAD.SHL.U32 R3, R2, 0x4, RZ ;  /* 0x0000000402037824 */ /* 0x000fe200078e00ff */
[----:B-1----:R-:W-:Y:S01]  /*2d30*/  PRMT R13, R8, 0x7632, R13 ;  /* 0x00007632080d7816 */ /* 0x002fe2000000000d */
[----:B------:R-:W-:Y:S01]  /*2d40*/  FFMA R4, R4, 0.69314718246459960938, R49 ;  /* 0x3f31721804047823 */ /* 0x000fe20000000031 */
[----:B------:R-:W-:Y:S01]  /*2d50*/  IMAD.HI R6, R2, 0x4, RZ ;  /* 0x0000000402067827 */ /* 0x000fe200078e02ff */
[----:B---3--:R-:W-:-:S02]  /*2d60*/  PRMT R15, R9, 0x7632, R15 ;  /* 0x00007632090f7816 */ /* 0x008fc4000000000f */
[----:B------:R4:W-:Y:S04]  /*2d70*/  STG.E.U16 desc[UR10][R18.64], R13 ;  /* 0x0000000d12007986 */ /* 0x0009e8000c10150a */
[----:B------:R4:W-:Y:S04]  /*2d80*/  STG.E.U16 desc[UR10][R20.64], R15 ;  /* 0x0000000f14007986 */ /* 0x0009e8000c10150a */
[----:B------:R4:W-:Y:S01]  /*2d90*/  STG.E.U16 desc[UR10][R22.64], R28 ;  /* 0x0000001c16007986 */ /* 0x0009e2000c10150a */
[----:B--2---:R-:W-:-:S03]  /*2da0*/  IADD3 R2, P1, P2, R3, UR7, R26 ;  /* 0x0000000703027c10 */ /* 0x004fc6000fa3e01a */
[----:B------:R4:W-:Y:S01]  /*2db0*/  STG.E.U16 desc[UR10][R24.64], R29 ;  /* 0x0000001d18007986 */ /* 0x0009e2000c10150a */
[----:B------:R-:W-:Y:S01]  /*2dc0*/  IADD3.X R3, PT, PT, R6, UR5, R27, P1, P2 ;  /* 0x0000000506037c10 */ /* 0x000fe20008fe441b */
[----:B------:R-:W-:Y:S06]  /*2dd0*/  BAR.SYNC.DEFER_BLOCKING 0x0 ;  /* 0x0000000000007b1d */ /* 0x000fec0000010000 */
[----:B------:R4:W-:Y:S02]  /*2de0*/  STS.64 [R7+UR6], R4 ;  /* 0x0000000407007988 */ /* 0x0009e40008000a06 */
[----:B------:R-:W-:Y:S06]  /*2df0*/  BAR.SYNC.DEFER_BLOCKING 0x0 ;  /* 0x0000000000007b1d */ /* 0x000fec0000010000 */
[----:B------:R-:W-:Y:S05]  /*2e00*/  @P0 EXIT ;  /* 0x000000000000094d */ /* 0x000fea0003800000 */
[----:B----4-:R-:W0:Y:S04]  /*2e10*/  LDS R5, [R0] ;  /* 0x0000000000057984 */ /* 0x010e280000000800 */
[----:B0-----:R-:W-:Y:S01]  /*2e20*/  STG.E desc[UR10][R2.64], R5 ;  /* 0x0000000502007986 */ /* 0x001fe2000c10190a */
[----:B------:R-:W-:Y:S05]  /*2e30*/  EXIT ;  /* 0x000000000000794d */ /* 0x000fea0003800000 */
.L_x_2:
[----:B------:R-:W-:-:S00]  /*2e40*/  BRA `(.L_x_2) ;  /* 0xfffffffc00fc7947 */ /* 0x000fc0000383ffff */
[----:B------:R-:W-:-:S00]  /*2e50*/  NOP ;  /* 0x0000000000007918 */ /* 0x000fc00000000000 */
        /* <DEDUP_REMOVED lines=10> */
.L_x_3:


//--------------------- .nv.global.init           --------------------------
	.section	.nv.global.init,"aw",@progbits
.nv.global.init:
	.type		_$_str,@object
	.size		_$_str,(.L_0 - _$_str)
_$_str:
        /*0000*/ 	.byte	0x5f, 0x5f, 0x43, 0x55, 0x44, 0x41, 0x5f, 0x46, 0x54, 0x5a, 0x00
.L_0:


//--------------------- .nv.shared.attn_fwd       --------------------------
	.section	.nv.shared.attn_fwd,"aw",@nobits
	.sectionflags	@""
	.align	16
	.zero		1024


//--------------------- .nv.shared.reserved.0     --------------------------
	.section	.nv.shared.reserved.0,"aw",@nobits
	.weak		__nv_reservedSMEM_offset_0_alias
	.size		__nv_reservedSMEM_offset_0_alias, 0, 64
	.other		__nv_reservedSMEM_offset_0_alias,@"STO_CUDA_RESERVED_SHARED STV_DEFAULT"
__nv_reservedSMEM_offset_0_alias:
	.zero		0
	.zero		64


//--------------------- .nv.constant0.attn_fwd    --------------------------
	.section	.nv.constant0.attn_fwd,"a",@progbits
	.sectionflags	@""
	.align	4
.nv.constant0.attn_fwd:
	.zero		1032


//--------------------- SYMBOLS --------------------------

	.type		.nv.reservedSmem.offset0,@object
	.size		.nv.reservedSmem.offset0,0x4
	.type		.nv.reservedSmem.cap,@object
	.size		.nv.reservedSmem.cap,0x4
